//
// Generated by NVIDIA NVVM Compiler
//
// Compiler Build ID: CL-36424714
// Cuda compilation tools, release 13.0, V13.0.88
// Based on NVVM 20.0.0
//

.version 9.0
.target sm_100
.address_size 64

	// .globl	_ZN3cub18CUB_300001_SM_10006detail11EmptyKernelIvEEvv
.global .align 1 .b8 _ZN34_INTERNAL_86572c68_4_k_cu_c7ac91fc4cuda3std3__45__cpo5beginE[1];
.global .align 1 .b8 _ZN34_INTERNAL_86572c68_4_k_cu_c7ac91fc4cuda3std3__45__cpo3endE[1];
.global .align 1 .b8 _ZN34_INTERNAL_86572c68_4_k_cu_c7ac91fc4cuda3std3__45__cpo6cbeginE[1];
.global .align 1 .b8 _ZN34_INTERNAL_86572c68_4_k_cu_c7ac91fc4cuda3std3__45__cpo4cendE[1];
.global .align 1 .b8 _ZN34_INTERNAL_86572c68_4_k_cu_c7ac91fc4cuda3std3__45__cpo6rbeginE[1];
.global .align 1 .b8 _ZN34_INTERNAL_86572c68_4_k_cu_c7ac91fc4cuda3std3__45__cpo4rendE[1];
.global .align 1 .b8 _ZN34_INTERNAL_86572c68_4_k_cu_c7ac91fc4cuda3std3__45__cpo7crbeginE[1];
.global .align 1 .b8 _ZN34_INTERNAL_86572c68_4_k_cu_c7ac91fc4cuda3std3__45__cpo5crendE[1];
.global .align 1 .b8 _ZN34_INTERNAL_86572c68_4_k_cu_c7ac91fc4cuda3std3__436_GLOBAL__N__86572c68_4_k_cu_c7ac91fc6ignoreE[1];
.global .align 1 .b8 _ZN34_INTERNAL_86572c68_4_k_cu_c7ac91fc4cuda3std3__419piecewise_constructE[1];
.global .align 1 .b8 _ZN34_INTERNAL_86572c68_4_k_cu_c7ac91fc4cuda3std3__48in_placeE[1];
.global .align 1 .b8 _ZN34_INTERNAL_86572c68_4_k_cu_c7ac91fc4cuda3std3__420unreachable_sentinelE[1];
.global .align 1 .b8 _ZN34_INTERNAL_86572c68_4_k_cu_c7ac91fc4cuda3std3__47nulloptE[1];
.global .align 1 .b8 _ZN34_INTERNAL_86572c68_4_k_cu_c7ac91fc4cuda3std3__48unexpectE[1];
.global .align 1 .b8 _ZN34_INTERNAL_86572c68_4_k_cu_c7ac91fc4cuda3std6ranges3__45__cpo4swapE[1];
.global .align 1 .b8 _ZN34_INTERNAL_86572c68_4_k_cu_c7ac91fc4cuda3std6ranges3__45__cpo9iter_moveE[1];
.global .align 1 .b8 _ZN34_INTERNAL_86572c68_4_k_cu_c7ac91fc4cuda3std6ranges3__45__cpo5beginE[1];
.global .align 1 .b8 _ZN34_INTERNAL_86572c68_4_k_cu_c7ac91fc4cuda3std6ranges3__45__cpo3endE[1];
.global .align 1 .b8 _ZN34_INTERNAL_86572c68_4_k_cu_c7ac91fc4cuda3std6ranges3__45__cpo6cbeginE[1];
.global .align 1 .b8 _ZN34_INTERNAL_86572c68_4_k_cu_c7ac91fc4cuda3std6ranges3__45__cpo4cendE[1];
.global .align 1 .b8 _ZN34_INTERNAL_86572c68_4_k_cu_c7ac91fc4cuda3std6ranges3__45__cpo7advanceE[1];
.global .align 1 .b8 _ZN34_INTERNAL_86572c68_4_k_cu_c7ac91fc4cuda3std6ranges3__45__cpo9iter_swapE[1];
.global .align 1 .b8 _ZN34_INTERNAL_86572c68_4_k_cu_c7ac91fc4cuda3std6ranges3__45__cpo4nextE[1];
.global .align 1 .b8 _ZN34_INTERNAL_86572c68_4_k_cu_c7ac91fc4cuda3std6ranges3__45__cpo4prevE[1];
.global .align 1 .b8 _ZN34_INTERNAL_86572c68_4_k_cu_c7ac91fc4cuda3std6ranges3__45__cpo4dataE[1];
.global .align 1 .b8 _ZN34_INTERNAL_86572c68_4_k_cu_c7ac91fc4cuda3std6ranges3__45__cpo5cdataE[1];
.global .align 1 .b8 _ZN34_INTERNAL_86572c68_4_k_cu_c7ac91fc4cuda3std6ranges3__45__cpo4sizeE[1];
.global .align 1 .b8 _ZN34_INTERNAL_86572c68_4_k_cu_c7ac91fc4cuda3std6ranges3__45__cpo5ssizeE[1];
.global .align 1 .b8 _ZN34_INTERNAL_86572c68_4_k_cu_c7ac91fc4cuda3std6ranges3__45__cpo8distanceE[1];
.global .align 1 .b8 _ZN34_INTERNAL_86572c68_4_k_cu_c7ac91fc6thrust24THRUST_300001_SM_1000_NS8cuda_cub3parE[1];
.global .align 1 .b8 _ZN34_INTERNAL_86572c68_4_k_cu_c7ac91fc6thrust24THRUST_300001_SM_1000_NS8cuda_cub10par_nosyncE[1];
.global .align 1 .b8 _ZN34_INTERNAL_86572c68_4_k_cu_c7ac91fc6thrust24THRUST_300001_SM_1000_NS6system6detail10sequential3seqE[1];
.global .align 1 .b8 _ZN34_INTERNAL_86572c68_4_k_cu_c7ac91fc6thrust24THRUST_300001_SM_1000_NS6system3cpp3parE[1];
.global .align 1 .b8 _ZN34_INTERNAL_86572c68_4_k_cu_c7ac91fc6thrust24THRUST_300001_SM_1000_NS12placeholders2_1E[1];
.global .align 1 .b8 _ZN34_INTERNAL_86572c68_4_k_cu_c7ac91fc6thrust24THRUST_300001_SM_1000_NS12placeholders2_2E[1];
.global .align 1 .b8 _ZN34_INTERNAL_86572c68_4_k_cu_c7ac91fc6thrust24THRUST_300001_SM_1000_NS12placeholders2_3E[1];
.global .align 1 .b8 _ZN34_INTERNAL_86572c68_4_k_cu_c7ac91fc6thrust24THRUST_300001_SM_1000_NS12placeholders2_4E[1];
.global .align 1 .b8 _ZN34_INTERNAL_86572c68_4_k_cu_c7ac91fc6thrust24THRUST_300001_SM_1000_NS12placeholders2_5E[1];
.global .align 1 .b8 _ZN34_INTERNAL_86572c68_4_k_cu_c7ac91fc6thrust24THRUST_300001_SM_1000_NS12placeholders2_6E[1];
.global .align 1 .b8 _ZN34_INTERNAL_86572c68_4_k_cu_c7ac91fc6thrust24THRUST_300001_SM_1000_NS12placeholders2_7E[1];
.global .align 1 .b8 _ZN34_INTERNAL_86572c68_4_k_cu_c7ac91fc6thrust24THRUST_300001_SM_1000_NS12placeholders2_8E[1];
.global .align 1 .b8 _ZN34_INTERNAL_86572c68_4_k_cu_c7ac91fc6thrust24THRUST_300001_SM_1000_NS12placeholders2_9E[1];
.global .align 1 .b8 _ZN34_INTERNAL_86572c68_4_k_cu_c7ac91fc6thrust24THRUST_300001_SM_1000_NS12placeholders3_10E[1];
.global .align 1 .b8 _ZN34_INTERNAL_86572c68_4_k_cu_c7ac91fc6thrust24THRUST_300001_SM_1000_NS3seqE[1];
.global .align 1 .b8 _ZN34_INTERNAL_86572c68_4_k_cu_c7ac91fc6thrust24THRUST_300001_SM_1000_NS6deviceE[1];

.visible .entry _ZN3cub18CUB_300001_SM_10006detail11EmptyKernelIvEEvv()
{


	ret;

}
	// .globl	_ZN3cub18CUB_300001_SM_10006detail9transform16transform_kernelINS2_10policy_hubILb1EN4cuda3std3__45tupleIJN6thrust24THRUST_300001_SM_1000_NS6detail15normal_iteratorINSA_10device_ptrIdEEEESF_EEEE10policy1000Ei13daxpy_functorSF_JPdSK_EEEvT0_iT1_T2_DpNS2_10kernel_argIT3_EE
.visible .entry _ZN3cub18CUB_300001_SM_10006detail9transform16transform_kernelINS2_10policy_hubILb1EN4cuda3std3__45tupleIJN6thrust24THRUST_300001_SM_1000_NS6detail15normal_iteratorINSA_10device_ptrIdEEEESF_EEEE10policy1000Ei13daxpy_functorSF_JPdSK_EEEvT0_iT1_T2_DpNS2_10kernel_argIT3_EE(
	.param .u32 _ZN3cub18CUB_300001_SM_10006detail9transform16transform_kernelINS2_10policy_hubILb1EN4cuda3std3__45tupleIJN6thrust24THRUST_300001_SM_1000_NS6detail15normal_iteratorINSA_10device_ptrIdEEEESF_EEEE10policy1000Ei13daxpy_functorSF_JPdSK_EEEvT0_iT1_T2_DpNS2_10kernel_argIT3_EE_param_0,
	.param .u32 _ZN3cub18CUB_300001_SM_10006detail9transform16transform_kernelINS2_10policy_hubILb1EN4cuda3std3__45tupleIJN6thrust24THRUST_300001_SM_1000_NS6detail15normal_iteratorINSA_10device_ptrIdEEEESF_EEEE10policy1000Ei13daxpy_functorSF_JPdSK_EEEvT0_iT1_T2_DpNS2_10kernel_argIT3_EE_param_1,
	.param .align 8 .b8 _ZN3cub18CUB_300001_SM_10006detail9transform16transform_kernelINS2_10policy_hubILb1EN4cuda3std3__45tupleIJN6thrust24THRUST_300001_SM_1000_NS6detail15normal_iteratorINSA_10device_ptrIdEEEESF_EEEE10policy1000Ei13daxpy_functorSF_JPdSK_EEEvT0_iT1_T2_DpNS2_10kernel_argIT3_EE_param_2[8],
	.param .align 8 .b8 _ZN3cub18CUB_300001_SM_10006detail9transform16transform_kernelINS2_10policy_hubILb1EN4cuda3std3__45tupleIJN6thrust24THRUST_300001_SM_1000_NS6detail15normal_iteratorINSA_10device_ptrIdEEEESF_EEEE10policy1000Ei13daxpy_functorSF_JPdSK_EEEvT0_iT1_T2_DpNS2_10kernel_argIT3_EE_param_3[8],
	.param .align 8 .b8 _ZN3cub18CUB_300001_SM_10006detail9transform16transform_kernelINS2_10policy_hubILb1EN4cuda3std3__45tupleIJN6thrust24THRUST_300001_SM_1000_NS6detail15normal_iteratorINSA_10device_ptrIdEEEESF_EEEE10policy1000Ei13daxpy_functorSF_JPdSK_EEEvT0_iT1_T2_DpNS2_10kernel_argIT3_EE_param_4[16],
	.param .align 8 .b8 _ZN3cub18CUB_300001_SM_10006detail9transform16transform_kernelINS2_10policy_hubILb1EN4cuda3std3__45tupleIJN6thrust24THRUST_300001_SM_1000_NS6detail15normal_iteratorINSA_10device_ptrIdEEEESF_EEEE10policy1000Ei13daxpy_functorSF_JPdSK_EEEvT0_iT1_T2_DpNS2_10kernel_argIT3_EE_param_5[16]
)
.maxntid 128
{
	.reg .pred 	%p<38>;
	.reg .b32 	%r<84>;
	.reg .b64 	%rd<98>;
	.reg .b64 	%fd<93>;

	ld.param.f64 	%fd2, [_ZN3cub18CUB_300001_SM_10006detail9transform16transform_kernelINS2_10policy_hubILb1EN4cuda3std3__45tupleIJN6thrust24THRUST_300001_SM_1000_NS6detail15normal_iteratorINSA_10device_ptrIdEEEESF_EEEE10policy1000Ei13daxpy_functorSF_JPdSK_EEEvT0_iT1_T2_DpNS2_10kernel_argIT3_EE_param_2];
	ld.param.u32 	%r45, [_ZN3cub18CUB_300001_SM_10006detail9transform16transform_kernelINS2_10policy_hubILb1EN4cuda3std3__45tupleIJN6thrust24THRUST_300001_SM_1000_NS6detail15normal_iteratorINSA_10device_ptrIdEEEESF_EEEE10policy1000Ei13daxpy_functorSF_JPdSK_EEEvT0_iT1_T2_DpNS2_10kernel_argIT3_EE_param_0];
	ld.param.u64 	%rd26, [_ZN3cub18CUB_300001_SM_10006detail9transform16transform_kernelINS2_10policy_hubILb1EN4cuda3std3__45tupleIJN6thrust24THRUST_300001_SM_1000_NS6detail15normal_iteratorINSA_10device_ptrIdEEEESF_EEEE10policy1000Ei13daxpy_functorSF_JPdSK_EEEvT0_iT1_T2_DpNS2_10kernel_argIT3_EE_param_5];
	ld.param.u64 	%rd24, [_ZN3cub18CUB_300001_SM_10006detail9transform16transform_kernelINS2_10policy_hubILb1EN4cuda3std3__45tupleIJN6thrust24THRUST_300001_SM_1000_NS6detail15normal_iteratorINSA_10device_ptrIdEEEESF_EEEE10policy1000Ei13daxpy_functorSF_JPdSK_EEEvT0_iT1_T2_DpNS2_10kernel_argIT3_EE_param_4];
	ld.param.u64 	%rd28, [_ZN3cub18CUB_300001_SM_10006detail9transform16transform_kernelINS2_10policy_hubILb1EN4cuda3std3__45tupleIJN6thrust24THRUST_300001_SM_1000_NS6detail15normal_iteratorINSA_10device_ptrIdEEEESF_EEEE10policy1000Ei13daxpy_functorSF_JPdSK_EEEvT0_iT1_T2_DpNS2_10kernel_argIT3_EE_param_3];
	ld.param.u32 	%r44, [_ZN3cub18CUB_300001_SM_10006detail9transform16transform_kernelINS2_10policy_hubILb1EN4cuda3std3__45tupleIJN6thrust24THRUST_300001_SM_1000_NS6detail15normal_iteratorINSA_10device_ptrIdEEEESF_EEEE10policy1000Ei13daxpy_functorSF_JPdSK_EEEvT0_iT1_T2_DpNS2_10kernel_argIT3_EE_param_1];
	cvta.to.global.u64 	%rd1, %rd28;
	cvta.to.global.u64 	%rd2, %rd24;
	cvta.to.global.u64 	%rd3, %rd26;
	shl.b32 	%r1, %r44, 7;
	mov.u32 	%r46, %ctaid.x;
	mul.lo.s32 	%r2, %r1, %r46;
	sub.s32 	%r3, %r45, %r2;
	min.s32 	%r4, %r1, %r3;
	shl.b32 	%r5, %r4, 3;
	mov.u32 	%r6, %tid.x;
	shl.b32 	%r74, %r6, 7;
	setp.ge.s32 	%p1, %r74, %r5;
	@%p1 bra 	$L__BB1_5;
	mul.wide.u32 	%rd4, %r6, 128;
	add.s64 	%rd29, %rd2, %rd4;
	mul.wide.s32 	%rd5, %r2, 8;
	add.s64 	%rd95, %rd29, %rd5;
	mov.u32 	%r73, %r74;
$L__BB1_2:
	.pragma "nounroll";
	// begin inline asm
	prefetch.global.L2 [%rd95];
	// end inline asm
	add.s32 	%r73, %r73, 16384;
	add.s64 	%rd95, %rd95, 16384;
	setp.lt.s32 	%p2, %r73, %r5;
	@%p2 bra 	$L__BB1_2;
	add.s64 	%rd31, %rd3, %rd4;
	add.s64 	%rd96, %rd31, %rd5;
$L__BB1_4:
	.pragma "nounroll";
	// begin inline asm
	prefetch.global.L2 [%rd96];
	// end inline asm
	add.s32 	%r74, %r74, 16384;
	add.s64 	%rd96, %rd96, 16384;
	setp.lt.s32 	%p3, %r74, %r5;
	@%p3 bra 	$L__BB1_4;
$L__BB1_5:
	mul.wide.s32 	%rd97, %r2, 8;
	add.s64 	%rd12, %rd2, %rd97;
	add.s64 	%rd13, %rd3, %rd97;
	add.s64 	%rd14, %rd1, %rd97;
	setp.gt.s32 	%p4, %r1, %r3;
	@%p4 bra 	$L__BB1_18;
	setp.lt.s32 	%p5, %r44, 1;
	@%p5 bra 	$L__BB1_59;
	setp.lt.u32 	%p6, %r44, 8;
	mov.b32 	%r82, 0;
	@%p6 bra 	$L__BB1_10;
	and.b32  	%r48, %r44, 2147483640;
	neg.s32 	%r76, %r48;
	mul.wide.u32 	%rd34, %r6, 8;
	add.s64 	%rd15, %rd1, %rd34;
	add.s64 	%rd35, %rd97, 3072;
	add.s32 	%r75, %r6, 128;
	add.s64 	%rd17, %rd3, %rd35;
	add.s64 	%rd18, %rd1, %rd35;
$L__BB1_9:
	.pragma "nounroll";
	and.b32  	%r82, %r44, 2147483640;
	mul.wide.s32 	%rd36, %r75, 8;
	cvta.to.global.u64 	%rd37, %rd24;
	mov.u32 	%r49, %ctaid.x;
	mul.lo.s32 	%r50, %r44, %r49;
	shl.b32 	%r51, %r50, 7;
	mul.wide.s32 	%rd38, %r51, 8;
	add.s64 	%rd39, %rd38, %rd37;
	add.s64 	%rd40, %rd39, %rd36;
	add.s64 	%rd41, %rd17, %rd36;
	add.s64 	%rd42, %rd18, %rd36;
	mul.wide.u32 	%rd43, %r6, 8;
	add.s64 	%rd44, %rd37, %rd43;
	add.s64 	%rd45, %rd44, %rd97;
	cvta.to.global.u64 	%rd46, %rd26;
	add.s64 	%rd47, %rd46, %rd43;
	add.s64 	%rd48, %rd47, %rd97;
	ld.global.f64 	%fd3, [%rd45];
	ld.global.f64 	%fd4, [%rd48];
	fma.rn.f64 	%fd5, %fd2, %fd3, %fd4;
	add.s64 	%rd49, %rd15, %rd97;
	st.global.f64 	[%rd49], %fd5;
	ld.global.f64 	%fd6, [%rd40];
	ld.global.f64 	%fd7, [%rd41+-3072];
	fma.rn.f64 	%fd8, %fd2, %fd6, %fd7;
	st.global.f64 	[%rd42+-3072], %fd8;
	ld.global.f64 	%fd9, [%rd40+1024];
	ld.global.f64 	%fd10, [%rd41+-2048];
	fma.rn.f64 	%fd11, %fd2, %fd9, %fd10;
	st.global.f64 	[%rd42+-2048], %fd11;
	ld.global.f64 	%fd12, [%rd40+2048];
	ld.global.f64 	%fd13, [%rd41+-1024];
	fma.rn.f64 	%fd14, %fd2, %fd12, %fd13;
	st.global.f64 	[%rd42+-1024], %fd14;
	ld.global.f64 	%fd15, [%rd40+3072];
	ld.global.f64 	%fd16, [%rd41];
	fma.rn.f64 	%fd17, %fd2, %fd15, %fd16;
	st.global.f64 	[%rd42], %fd17;
	ld.global.f64 	%fd18, [%rd40+4096];
	ld.global.f64 	%fd19, [%rd41+1024];
	fma.rn.f64 	%fd20, %fd2, %fd18, %fd19;
	st.global.f64 	[%rd42+1024], %fd20;
	ld.global.f64 	%fd21, [%rd40+5120];
	ld.global.f64 	%fd22, [%rd41+2048];
	fma.rn.f64 	%fd23, %fd2, %fd21, %fd22;
	st.global.f64 	[%rd42+2048], %fd23;
	ld.global.f64 	%fd24, [%rd40+6144];
	ld.global.f64 	%fd25, [%rd41+3072];
	fma.rn.f64 	%fd26, %fd2, %fd24, %fd25;
	st.global.f64 	[%rd42+3072], %fd26;
	add.s32 	%r76, %r76, 8;
	add.s64 	%rd97, %rd97, 8192;
	add.s32 	%r75, %r75, 1024;
	setp.eq.s32 	%p7, %r76, 0;
	@%p7 bra 	$L__BB1_10;
	bra.uni 	$L__BB1_9;
$L__BB1_10:
	and.b32  	%r38, %r44, 7;
	setp.eq.s32 	%p8, %r38, 0;
	@%p8 bra 	$L__BB1_59;
	and.b32  	%r39, %r44, 3;
	setp.lt.u32 	%p9, %r38, 4;
	@%p9 bra 	$L__BB1_13;
	shl.b32 	%r52, %r82, 7;
	add.s32 	%r53, %r52, %r6;
	mul.wide.s32 	%rd50, %r53, 8;
	add.s64 	%rd51, %rd12, %rd50;
	add.s64 	%rd52, %rd13, %rd50;
	ld.global.f64 	%fd27, [%rd51];
	ld.global.f64 	%fd28, [%rd52];
	fma.rn.f64 	%fd29, %fd2, %fd27, %fd28;
	add.s64 	%rd53, %rd14, %rd50;
	st.global.f64 	[%rd53], %fd29;
	ld.global.f64 	%fd30, [%rd51+1024];
	ld.global.f64 	%fd31, [%rd52+1024];
	fma.rn.f64 	%fd32, %fd2, %fd30, %fd31;
	st.global.f64 	[%rd53+1024], %fd32;
	ld.global.f64 	%fd33, [%rd51+2048];
	ld.global.f64 	%fd34, [%rd52+2048];
	fma.rn.f64 	%fd35, %fd2, %fd33, %fd34;
	st.global.f64 	[%rd53+2048], %fd35;
	ld.global.f64 	%fd36, [%rd51+3072];
	ld.global.f64 	%fd37, [%rd52+3072];
	fma.rn.f64 	%fd38, %fd2, %fd36, %fd37;
	st.global.f64 	[%rd53+3072], %fd38;
	add.s32 	%r82, %r82, 4;
$L__BB1_13:
	setp.eq.s32 	%p10, %r39, 0;
	@%p10 bra 	$L__BB1_59;
	setp.eq.s32 	%p11, %r39, 1;
	@%p11 bra 	$L__BB1_16;
	shl.b32 	%r54, %r82, 7;
	add.s32 	%r55, %r54, %r6;
	mul.wide.s32 	%rd54, %r55, 8;
	add.s64 	%rd55, %rd12, %rd54;
	add.s64 	%rd56, %rd13, %rd54;
	ld.global.f64 	%fd39, [%rd55];
	ld.global.f64 	%fd40, [%rd56];
	fma.rn.f64 	%fd41, %fd2, %fd39, %fd40;
	add.s64 	%rd57, %rd14, %rd54;
	st.global.f64 	[%rd57], %fd41;
	ld.global.f64 	%fd42, [%rd55+1024];
	ld.global.f64 	%fd43, [%rd56+1024];
	fma.rn.f64 	%fd44, %fd2, %fd42, %fd43;
	st.global.f64 	[%rd57+1024], %fd44;
	add.s32 	%r82, %r82, 2;
$L__BB1_16:
	and.b32  	%r56, %r44, 1;
	setp.eq.b32 	%p12, %r56, 1;
	not.pred 	%p13, %p12;
	@%p13 bra 	$L__BB1_59;
	shl.b32 	%r57, %r82, 7;
	add.s32 	%r58, %r57, %r6;
	mul.wide.s32 	%rd58, %r58, 8;
	add.s64 	%rd59, %rd12, %rd58;
	add.s64 	%rd60, %rd13, %rd58;
	ld.global.f64 	%fd45, [%rd59];
	ld.global.f64 	%fd46, [%rd60];
	fma.rn.f64 	%fd47, %fd2, %fd45, %fd46;
	add.s64 	%rd61, %rd14, %rd58;
	st.global.f64 	[%rd61], %fd47;
	bra.uni 	$L__BB1_59;
$L__BB1_18:
	setp.lt.s32 	%p14, %r44, 1;
	@%p14 bra 	$L__BB1_59;
	and.b32  	%r14, %r44, 7;
	setp.lt.u32 	%p15, %r44, 8;
	mov.b32 	%r78, 0;
	@%p15 bra 	$L__BB1_38;
	and.b32  	%r78, %r44, 2147483640;
	mov.b32 	%r77, 0;
$L__BB1_21:
	.pragma "nounroll";
	shl.b32 	%r61, %r77, 7;
	add.s32 	%r22, %r61, %r6;
	setp.ge.s32 	%p16, %r22, %r4;
	@%p16 bra 	$L__BB1_23;
	mul.wide.u32 	%rd62, %r22, 8;
	add.s64 	%rd63, %rd12, %rd62;
	add.s64 	%rd64, %rd13, %rd62;
	ld.global.f64 	%fd48, [%rd63];
	ld.global.f64 	%fd49, [%rd64];
	fma.rn.f64 	%fd50, %fd2, %fd48, %fd49;
	add.s64 	%rd65, %rd14, %rd62;
	st.global.f64 	[%rd65], %fd50;
$L__BB1_23:
	add.s32 	%r62, %r22, 128;
	setp.ge.s32 	%p17, %r62, %r4;
	mul.wide.s32 	%rd66, %r62, 8;
	add.s64 	%rd21, %rd12, %rd66;
	add.s64 	%rd22, %rd13, %rd66;
	add.s64 	%rd23, %rd14, %rd66;
	@%p17 bra 	$L__BB1_25;
	ld.global.f64 	%fd51, [%rd21];
	ld.global.f64 	%fd52, [%rd22];
	fma.rn.f64 	%fd53, %fd2, %fd51, %fd52;
	st.global.f64 	[%rd23], %fd53;
$L__BB1_25:
	add.s32 	%r63, %r22, 256;
	setp.ge.s32 	%p18, %r63, %r4;
	@%p18 bra 	$L__BB1_27;
	ld.global.f64 	%fd54, [%rd21+1024];
	ld.global.f64 	%fd55, [%rd22+1024];
	fma.rn.f64 	%fd56, %fd2, %fd54, %fd55;
	st.global.f64 	[%rd23+1024], %fd56;
$L__BB1_27:
	add.s32 	%r64, %r22, 384;
	setp.ge.s32 	%p19, %r64, %r4;
	@%p19 bra 	$L__BB1_29;
	ld.global.f64 	%fd57, [%rd21+2048];
	ld.global.f64 	%fd58, [%rd22+2048];
	fma.rn.f64 	%fd59, %fd2, %fd57, %fd58;
	st.global.f64 	[%rd23+2048], %fd59;
$L__BB1_29:
	add.s32 	%r65, %r22, 512;
	setp.ge.s32 	%p20, %r65, %r4;
	@%p20 bra 	$L__BB1_31;
	ld.global.f64 	%fd60, [%rd21+3072];
	ld.global.f64 	%fd61, [%rd22+3072];
	fma.rn.f64 	%fd62, %fd2, %fd60, %fd61;
	st.global.f64 	[%rd23+3072], %fd62;
$L__BB1_31:
	add.s32 	%r66, %r22, 640;
	setp.ge.s32 	%p21, %r66, %r4;
	@%p21 bra 	$L__BB1_33;
	ld.global.f64 	%fd63, [%rd21+4096];
	ld.global.f64 	%fd64, [%rd22+4096];
	fma.rn.f64 	%fd65, %fd2, %fd63, %fd64;
	st.global.f64 	[%rd23+4096], %fd65;
$L__BB1_33:
	add.s32 	%r67, %r22, 768;
	setp.ge.s32 	%p22, %r67, %r4;
	@%p22 bra 	$L__BB1_35;
	ld.global.f64 	%fd66, [%rd21+5120];
	ld.global.f64 	%fd67, [%rd22+5120];
	fma.rn.f64 	%fd68, %fd2, %fd66, %fd67;
	st.global.f64 	[%rd23+5120], %fd68;
$L__BB1_35:
	add.s32 	%r68, %r22, 896;
	setp.ge.s32 	%p23, %r68, %r4;
	@%p23 bra 	$L__BB1_37;
	ld.global.f64 	%fd69, [%rd21+6144];
	ld.global.f64 	%fd70, [%rd22+6144];
	fma.rn.f64 	%fd71, %fd2, %fd69, %fd70;
	st.global.f64 	[%rd23+6144], %fd71;
$L__BB1_37:
	add.s32 	%r77, %r77, 8;
	setp.ne.s32 	%p24, %r77, %r78;
	@%p24 bra 	$L__BB1_21;
$L__BB1_38:
	setp.eq.s32 	%p25, %r14, 0;
	@%p25 bra 	$L__BB1_59;
	and.b32  	%r25, %r44, 3;
	setp.lt.u32 	%p26, %r14, 4;
	@%p26 bra 	$L__BB1_49;
	shl.b32 	%r69, %r78, 7;
	add.s32 	%r26, %r69, %r6;
	setp.ge.s32 	%p27, %r26, %r4;
	@%p27 bra 	$L__BB1_42;
	mul.wide.s32 	%rd67, %r26, 8;
	add.s64 	%rd68, %rd12, %rd67;
	add.s64 	%rd69, %rd13, %rd67;
	ld.global.f64 	%fd72, [%rd68];
	ld.global.f64 	%fd73, [%rd69];
	fma.rn.f64 	%fd74, %fd2, %fd72, %fd73;
	add.s64 	%rd70, %rd14, %rd67;
	st.global.f64 	[%rd70], %fd74;
$L__BB1_42:
	add.s32 	%r27, %r26, 128;
	setp.ge.s32 	%p28, %r27, %r4;
	@%p28 bra 	$L__BB1_44;
	mul.wide.s32 	%rd71, %r27, 8;
	add.s64 	%rd72, %rd12, %rd71;
	add.s64 	%rd73, %rd13, %rd71;
	ld.global.f64 	%fd75, [%rd72];
	ld.global.f64 	%fd76, [%rd73];
	fma.rn.f64 	%fd77, %fd2, %fd75, %fd76;
	add.s64 	%rd74, %rd14, %rd71;
	st.global.f64 	[%rd74], %fd77;
$L__BB1_44:
	add.s32 	%r28, %r26, 256;
	setp.ge.s32 	%p29, %r28, %r4;
	@%p29 bra 	$L__BB1_46;
	mul.wide.s32 	%rd75, %r28, 8;
	add.s64 	%rd76, %rd12, %rd75;
	add.s64 	%rd77, %rd13, %rd75;
	ld.global.f64 	%fd78, [%rd76];
	ld.global.f64 	%fd79, [%rd77];
	fma.rn.f64 	%fd80, %fd2, %fd78, %fd79;
	add.s64 	%rd78, %rd14, %rd75;
	st.global.f64 	[%rd78], %fd80;
$L__BB1_46:
	add.s32 	%r29, %r26, 384;
	setp.ge.s32 	%p30, %r29, %r4;
	@%p30 bra 	$L__BB1_48;
	mul.wide.s32 	%rd79, %r29, 8;
	add.s64 	%rd80, %rd12, %rd79;
	add.s64 	%rd81, %rd13, %rd79;
	ld.global.f64 	%fd81, [%rd80];
	ld.global.f64 	%fd82, [%rd81];
	fma.rn.f64 	%fd83, %fd2, %fd81, %fd82;
	add.s64 	%rd82, %rd14, %rd79;
	st.global.f64 	[%rd82], %fd83;
$L__BB1_48:
	add.s32 	%r78, %r78, 4;
$L__BB1_49:
	setp.eq.s32 	%p31, %r25, 0;
	@%p31 bra 	$L__BB1_59;
	setp.eq.s32 	%p32, %r25, 1;
	@%p32 bra 	$L__BB1_56;
	shl.b32 	%r70, %r78, 7;
	add.s32 	%r32, %r70, %r6;
	setp.ge.s32 	%p33, %r32, %r4;
	@%p33 bra 	$L__BB1_53;
	mul.wide.s32 	%rd83, %r32, 8;
	add.s64 	%rd84, %rd12, %rd83;
	add.s64 	%rd85, %rd13, %rd83;
	ld.global.f64 	%fd84, [%rd84];
	ld.global.f64 	%fd85, [%rd85];
	fma.rn.f64 	%fd86, %fd2, %fd84, %fd85;
	add.s64 	%rd86, %rd14, %rd83;
	st.global.f64 	[%rd86], %fd86;
$L__BB1_53:
	add.s32 	%r33, %r32, 128;
	setp.ge.s32 	%p34, %r33, %r4;
	@%p34 bra 	$L__BB1_55;
	mul.wide.s32 	%rd87, %r33, 8;
	add.s64 	%rd88, %rd12, %rd87;
	add.s64 	%rd89, %rd13, %rd87;
	ld.global.f64 	%fd87, [%rd88];
	ld.global.f64 	%fd88, [%rd89];
	fma.rn.f64 	%fd89, %fd2, %fd87, %fd88;
	add.s64 	%rd90, %rd14, %rd87;
	st.global.f64 	[%rd90], %fd89;
$L__BB1_55:
	add.s32 	%r78, %r78, 2;
$L__BB1_56:
	and.b32  	%r71, %r44, 1;
	setp.eq.b32 	%p35, %r71, 1;
	not.pred 	%p36, %p35;
	@%p36 bra 	$L__BB1_59;
	shl.b32 	%r72, %r78, 7;
	add.s32 	%r36, %r72, %r6;
	setp.ge.s32 	%p37, %r36, %r4;
	@%p37 bra 	$L__BB1_59;
	mul.wide.s32 	%rd91, %r36, 8;
	add.s64 	%rd92, %rd12, %rd91;
	add.s64 	%rd93, %rd13, %rd91;
	ld.global.f64 	%fd90, [%rd92];
	ld.global.f64 	%fd91, [%rd93];
	fma.rn.f64 	%fd92, %fd2, %fd90, %fd91;
	add.s64 	%rd94, %rd14, %rd91;
	st.global.f64 	[%rd94], %fd92;
$L__BB1_59:
	ret;

}
	// .globl	_ZN3cub18CUB_300001_SM_10006detail9transform16transform_kernelINS2_10policy_hubILb1EN4cuda3std3__45tupleIJN6thrust24THRUST_300001_SM_1000_NS6detail15normal_iteratorINSA_10device_ptrIdEEEESF_EEEE10policy1000El13daxpy_functorSF_JPdSK_EEEvT0_iT1_T2_DpNS2_10kernel_argIT3_EE
.visible .entry _ZN3cub18CUB_300001_SM_10006detail9transform16transform_kernelINS2_10policy_hubILb1EN4cuda3std3__45tupleIJN6thrust24THRUST_300001_SM_1000_NS6detail15normal_iteratorINSA_10device_ptrIdEEEESF_EEEE10policy1000El13daxpy_functorSF_JPdSK_EEEvT0_iT1_T2_DpNS2_10kernel_argIT3_EE(
	.param .u64 _ZN3cub18CUB_300001_SM_10006detail9transform16transform_kernelINS2_10policy_hubILb1EN4cuda3std3__45tupleIJN6thrust24THRUST_300001_SM_1000_NS6detail15normal_iteratorINSA_10device_ptrIdEEEESF_EEEE10policy1000El13daxpy_functorSF_JPdSK_EEEvT0_iT1_T2_DpNS2_10kernel_argIT3_EE_param_0,
	.param .u32 _ZN3cub18CUB_300001_SM_10006detail9transform16transform_kernelINS2_10policy_hubILb1EN4cuda3std3__45tupleIJN6thrust24THRUST_300001_SM_1000_NS6detail15normal_iteratorINSA_10device_ptrIdEEEESF_EEEE10policy1000El13daxpy_functorSF_JPdSK_EEEvT0_iT1_T2_DpNS2_10kernel_argIT3_EE_param_1,
	.param .align 8 .b8 _ZN3cub18CUB_300001_SM_10006detail9transform16transform_kernelINS2_10policy_hubILb1EN4cuda3std3__45tupleIJN6thrust24THRUST_300001_SM_1000_NS6detail15normal_iteratorINSA_10device_ptrIdEEEESF_EEEE10policy1000El13daxpy_functorSF_JPdSK_EEEvT0_iT1_T2_DpNS2_10kernel_argIT3_EE_param_2[8],
	.param .align 8 .b8 _ZN3cub18CUB_300001_SM_10006detail9transform16transform_kernelINS2_10policy_hubILb1EN4cuda3std3__45tupleIJN6thrust24THRUST_300001_SM_1000_NS6detail15normal_iteratorINSA_10device_ptrIdEEEESF_EEEE10policy1000El13daxpy_functorSF_JPdSK_EEEvT0_iT1_T2_DpNS2_10kernel_argIT3_EE_param_3[8],
	.param .align 8 .b8 _ZN3cub18CUB_300001_SM_10006detail9transform16transform_kernelINS2_10policy_hubILb1EN4cuda3std3__45tupleIJN6thrust24THRUST_300001_SM_1000_NS6detail15normal_iteratorINSA_10device_ptrIdEEEESF_EEEE10policy1000El13daxpy_functorSF_JPdSK_EEEvT0_iT1_T2_DpNS2_10kernel_argIT3_EE_param_4[16],
	.param .align 8 .b8 _ZN3cub18CUB_300001_SM_10006detail9transform16transform_kernelINS2_10policy_hubILb1EN4cuda3std3__45tupleIJN6thrust24THRUST_300001_SM_1000_NS6detail15normal_iteratorINSA_10device_ptrIdEEEESF_EEEE10policy1000El13daxpy_functorSF_JPdSK_EEEvT0_iT1_T2_DpNS2_10kernel_argIT3_EE_param_5[16]
)
.maxntid 128
{
	.reg .pred 	%p<38>;
	.reg .b32 	%r<80>;
	.reg .b64 	%rd<107>;
	.reg .b64 	%fd<93>;

	ld.param.f64 	%fd2, [_ZN3cub18CUB_300001_SM_10006detail9transform16transform_kernelINS2_10policy_hubILb1EN4cuda3std3__45tupleIJN6thrust24THRUST_300001_SM_1000_NS6detail15normal_iteratorINSA_10device_ptrIdEEEESF_EEEE10policy1000El13daxpy_functorSF_JPdSK_EEEvT0_iT1_T2_DpNS2_10kernel_argIT3_EE_param_2];
	ld.param.u64 	%rd29, [_ZN3cub18CUB_300001_SM_10006detail9transform16transform_kernelINS2_10policy_hubILb1EN4cuda3std3__45tupleIJN6thrust24THRUST_300001_SM_1000_NS6detail15normal_iteratorINSA_10device_ptrIdEEEESF_EEEE10policy1000El13daxpy_functorSF_JPdSK_EEEvT0_iT1_T2_DpNS2_10kernel_argIT3_EE_param_0];
	ld.param.u64 	%rd27, [_ZN3cub18CUB_300001_SM_10006detail9transform16transform_kernelINS2_10policy_hubILb1EN4cuda3std3__45tupleIJN6thrust24THRUST_300001_SM_1000_NS6detail15normal_iteratorINSA_10device_ptrIdEEEESF_EEEE10policy1000El13daxpy_functorSF_JPdSK_EEEvT0_iT1_T2_DpNS2_10kernel_argIT3_EE_param_5];
	ld.param.u64 	%rd25, [_ZN3cub18CUB_300001_SM_10006detail9transform16transform_kernelINS2_10policy_hubILb1EN4cuda3std3__45tupleIJN6thrust24THRUST_300001_SM_1000_NS6detail15normal_iteratorINSA_10device_ptrIdEEEESF_EEEE10policy1000El13daxpy_functorSF_JPdSK_EEEvT0_iT1_T2_DpNS2_10kernel_argIT3_EE_param_4];
	ld.param.u64 	%rd30, [_ZN3cub18CUB_300001_SM_10006detail9transform16transform_kernelINS2_10policy_hubILb1EN4cuda3std3__45tupleIJN6thrust24THRUST_300001_SM_1000_NS6detail15normal_iteratorINSA_10device_ptrIdEEEESF_EEEE10policy1000El13daxpy_functorSF_JPdSK_EEEvT0_iT1_T2_DpNS2_10kernel_argIT3_EE_param_3];
	ld.param.u32 	%r42, [_ZN3cub18CUB_300001_SM_10006detail9transform16transform_kernelINS2_10policy_hubILb1EN4cuda3std3__45tupleIJN6thrust24THRUST_300001_SM_1000_NS6detail15normal_iteratorINSA_10device_ptrIdEEEESF_EEEE10policy1000El13daxpy_functorSF_JPdSK_EEEvT0_iT1_T2_DpNS2_10kernel_argIT3_EE_param_1];
	cvta.to.global.u64 	%rd1, %rd30;
	cvta.to.global.u64 	%rd2, %rd25;
	cvta.to.global.u64 	%rd3, %rd27;
	shl.b32 	%r1, %r42, 7;
	mov.u32 	%r43, %ctaid.x;
	cvt.u64.u32 	%rd31, %r43;
	cvt.s64.s32 	%rd32, %r1;
	mul.lo.s64 	%rd4, %rd32, %rd31;
	sub.s64 	%rd33, %rd29, %rd4;
	min.s64 	%rd34, %rd33, %rd32;
	cvt.u32.u64 	%r2, %rd34;
	shl.b32 	%r3, %r2, 3;
	mov.u32 	%r4, %tid.x;
	shl.b32 	%r70, %r4, 7;
	setp.ge.s32 	%p1, %r70, %r3;
	@%p1 bra 	$L__BB2_5;
	shl.b64 	%rd5, %rd4, 3;
	add.s64 	%rd35, %rd2, %rd5;
	mul.wide.u32 	%rd6, %r4, 128;
	add.s64 	%rd104, %rd35, %rd6;
	mov.u32 	%r69, %r70;
$L__BB2_2:
	.pragma "nounroll";
	// begin inline asm
	prefetch.global.L2 [%rd104];
	// end inline asm
	add.s32 	%r69, %r69, 16384;
	add.s64 	%rd104, %rd104, 16384;
	setp.lt.s32 	%p2, %r69, %r3;
	@%p2 bra 	$L__BB2_2;
	add.s64 	%rd37, %rd3, %rd5;
	add.s64 	%rd105, %rd37, %rd6;
$L__BB2_4:
	.pragma "nounroll";
	// begin inline asm
	prefetch.global.L2 [%rd105];
	// end inline asm
	add.s32 	%r70, %r70, 16384;
	add.s64 	%rd105, %rd105, 16384;
	setp.lt.s32 	%p3, %r70, %r3;
	@%p3 bra 	$L__BB2_4;
$L__BB2_5:
	shl.b64 	%rd106, %rd4, 3;
	add.s64 	%rd13, %rd2, %rd106;
	add.s64 	%rd14, %rd3, %rd106;
	add.s64 	%rd15, %rd1, %rd106;
	setp.eq.s32 	%p4, %r1, %r2;
	@%p4 bra 	$L__BB2_47;
	setp.lt.s32 	%p5, %r42, 1;
	@%p5 bra 	$L__BB2_59;
	and.b32  	%r10, %r42, 7;
	setp.lt.u32 	%p6, %r42, 8;
	mov.b32 	%r77, 0;
	@%p6 bra 	$L__BB2_26;
	and.b32  	%r77, %r42, 2147483640;
	mov.b32 	%r73, 0;
$L__BB2_9:
	.pragma "nounroll";
	shl.b32 	%r46, %r73, 7;
	add.s32 	%r20, %r46, %r4;
	setp.ge.s32 	%p7, %r20, %r2;
	@%p7 bra 	$L__BB2_11;
	mul.wide.u32 	%rd40, %r20, 8;
	add.s64 	%rd41, %rd13, %rd40;
	add.s64 	%rd42, %rd14, %rd40;
	ld.global.f64 	%fd3, [%rd41];
	ld.global.f64 	%fd4, [%rd42];
	fma.rn.f64 	%fd5, %fd2, %fd3, %fd4;
	add.s64 	%rd43, %rd15, %rd40;
	st.global.f64 	[%rd43], %fd5;
$L__BB2_11:
	add.s32 	%r47, %r20, 128;
	setp.ge.s32 	%p8, %r47, %r2;
	mul.wide.s32 	%rd44, %r47, 8;
	add.s64 	%rd22, %rd13, %rd44;
	add.s64 	%rd23, %rd14, %rd44;
	add.s64 	%rd24, %rd15, %rd44;
	@%p8 bra 	$L__BB2_13;
	ld.global.f64 	%fd6, [%rd22];
	ld.global.f64 	%fd7, [%rd23];
	fma.rn.f64 	%fd8, %fd2, %fd6, %fd7;
	st.global.f64 	[%rd24], %fd8;
$L__BB2_13:
	add.s32 	%r48, %r20, 256;
	setp.ge.s32 	%p9, %r48, %r2;
	@%p9 bra 	$L__BB2_15;
	ld.global.f64 	%fd9, [%rd22+1024];
	ld.global.f64 	%fd10, [%rd23+1024];
	fma.rn.f64 	%fd11, %fd2, %fd9, %fd10;
	st.global.f64 	[%rd24+1024], %fd11;
$L__BB2_15:
	add.s32 	%r49, %r20, 384;
	setp.ge.s32 	%p10, %r49, %r2;
	@%p10 bra 	$L__BB2_17;
	ld.global.f64 	%fd12, [%rd22+2048];
	ld.global.f64 	%fd13, [%rd23+2048];
	fma.rn.f64 	%fd14, %fd2, %fd12, %fd13;
	st.global.f64 	[%rd24+2048], %fd14;
$L__BB2_17:
	add.s32 	%r50, %r20, 512;
	setp.ge.s32 	%p11, %r50, %r2;
	@%p11 bra 	$L__BB2_19;
	ld.global.f64 	%fd15, [%rd22+3072];
	ld.global.f64 	%fd16, [%rd23+3072];
	fma.rn.f64 	%fd17, %fd2, %fd15, %fd16;
	st.global.f64 	[%rd24+3072], %fd17;
$L__BB2_19:
	add.s32 	%r51, %r20, 640;
	setp.ge.s32 	%p12, %r51, %r2;
	@%p12 bra 	$L__BB2_21;
	ld.global.f64 	%fd18, [%rd22+4096];
	ld.global.f64 	%fd19, [%rd23+4096];
	fma.rn.f64 	%fd20, %fd2, %fd18, %fd19;
	st.global.f64 	[%rd24+4096], %fd20;
$L__BB2_21:
	add.s32 	%r52, %r20, 768;
	setp.ge.s32 	%p13, %r52, %r2;
	@%p13 bra 	$L__BB2_23;
	ld.global.f64 	%fd21, [%rd22+5120];
	ld.global.f64 	%fd22, [%rd23+5120];
	fma.rn.f64 	%fd23, %fd2, %fd21, %fd22;
	st.global.f64 	[%rd24+5120], %fd23;
$L__BB2_23:
	add.s32 	%r53, %r20, 896;
	setp.ge.s32 	%p14, %r53, %r2;
	@%p14 bra 	$L__BB2_25;
	ld.global.f64 	%fd24, [%rd22+6144];
	ld.global.f64 	%fd25, [%rd23+6144];
	fma.rn.f64 	%fd26, %fd2, %fd24, %fd25;
	st.global.f64 	[%rd24+6144], %fd26;
$L__BB2_25:
	add.s32 	%r73, %r73, 8;
	setp.eq.s32 	%p15, %r73, %r77;
	@%p15 bra 	$L__BB2_26;
	bra.uni 	$L__BB2_9;
$L__BB2_26:
	setp.eq.s32 	%p16, %r10, 0;
	@%p16 bra 	$L__BB2_59;
	and.b32  	%r30, %r42, 3;
	setp.lt.u32 	%p17, %r10, 4;
	@%p17 bra 	$L__BB2_37;
	shl.b32 	%r54, %r77, 7;
	add.s32 	%r31, %r54, %r4;
	setp.ge.s32 	%p18, %r31, %r2;
	@%p18 bra 	$L__BB2_30;
	mul.wide.s32 	%rd45, %r31, 8;
	add.s64 	%rd46, %rd13, %rd45;
	add.s64 	%rd47, %rd14, %rd45;
	ld.global.f64 	%fd27, [%rd46];
	ld.global.f64 	%fd28, [%rd47];
	fma.rn.f64 	%fd29, %fd2, %fd27, %fd28;
	add.s64 	%rd48, %rd15, %rd45;
	st.global.f64 	[%rd48], %fd29;
$L__BB2_30:
	add.s32 	%r32, %r31, 128;
	setp.ge.s32 	%p19, %r32, %r2;
	@%p19 bra 	$L__BB2_32;
	mul.wide.s32 	%rd49, %r32, 8;
	add.s64 	%rd50, %rd13, %rd49;
	add.s64 	%rd51, %rd14, %rd49;
	ld.global.f64 	%fd30, [%rd50];
	ld.global.f64 	%fd31, [%rd51];
	fma.rn.f64 	%fd32, %fd2, %fd30, %fd31;
	add.s64 	%rd52, %rd15, %rd49;
	st.global.f64 	[%rd52], %fd32;
$L__BB2_32:
	add.s32 	%r33, %r31, 256;
	setp.ge.s32 	%p20, %r33, %r2;
	@%p20 bra 	$L__BB2_34;
	mul.wide.s32 	%rd53, %r33, 8;
	add.s64 	%rd54, %rd13, %rd53;
	add.s64 	%rd55, %rd14, %rd53;
	ld.global.f64 	%fd33, [%rd54];
	ld.global.f64 	%fd34, [%rd55];
	fma.rn.f64 	%fd35, %fd2, %fd33, %fd34;
	add.s64 	%rd56, %rd15, %rd53;
	st.global.f64 	[%rd56], %fd35;
$L__BB2_34:
	add.s32 	%r34, %r31, 384;
	setp.ge.s32 	%p21, %r34, %r2;
	@%p21 bra 	$L__BB2_36;
	mul.wide.s32 	%rd57, %r34, 8;
	add.s64 	%rd58, %rd13, %rd57;
	add.s64 	%rd59, %rd14, %rd57;
	ld.global.f64 	%fd36, [%rd58];
	ld.global.f64 	%fd37, [%rd59];
	fma.rn.f64 	%fd38, %fd2, %fd36, %fd37;
	add.s64 	%rd60, %rd15, %rd57;
	st.global.f64 	[%rd60], %fd38;
$L__BB2_36:
	add.s32 	%r77, %r77, 4;
$L__BB2_37:
	setp.eq.s32 	%p22, %r30, 0;
	@%p22 bra 	$L__BB2_59;
	setp.eq.s32 	%p23, %r30, 1;
	@%p23 bra 	$L__BB2_44;
	shl.b32 	%r55, %r77, 7;
	add.s32 	%r37, %r55, %r4;
	setp.ge.s32 	%p24, %r37, %r2;
	@%p24 bra 	$L__BB2_41;
	mul.wide.s32 	%rd61, %r37, 8;
	add.s64 	%rd62, %rd13, %rd61;
	add.s64 	%rd63, %rd14, %rd61;
	ld.global.f64 	%fd39, [%rd62];
	ld.global.f64 	%fd40, [%rd63];
	fma.rn.f64 	%fd41, %fd2, %fd39, %fd40;
	add.s64 	%rd64, %rd15, %rd61;
	st.global.f64 	[%rd64], %fd41;
$L__BB2_41:
	add.s32 	%r38, %r37, 128;
	setp.ge.s32 	%p25, %r38, %r2;
	@%p25 bra 	$L__BB2_43;
	mul.wide.s32 	%rd65, %r38, 8;
	add.s64 	%rd66, %rd13, %rd65;
	add.s64 	%rd67, %rd14, %rd65;
	ld.global.f64 	%fd42, [%rd66];
	ld.global.f64 	%fd43, [%rd67];
	fma.rn.f64 	%fd44, %fd2, %fd42, %fd43;
	add.s64 	%rd68, %rd15, %rd65;
	st.global.f64 	[%rd68], %fd44;
$L__BB2_43:
	add.s32 	%r77, %r77, 2;
$L__BB2_44:
	and.b32  	%r56, %r42, 1;
	setp.eq.b32 	%p26, %r56, 1;
	not.pred 	%p27, %p26;
	@%p27 bra 	$L__BB2_59;
	shl.b32 	%r57, %r77, 7;
	add.s32 	%r41, %r57, %r4;
	setp.ge.s32 	%p28, %r41, %r2;
	@%p28 bra 	$L__BB2_59;
	mul.wide.s32 	%rd69, %r41, 8;
	add.s64 	%rd70, %rd13, %rd69;
	add.s64 	%rd71, %rd14, %rd69;
	ld.global.f64 	%fd45, [%rd70];
	ld.global.f64 	%fd46, [%rd71];
	fma.rn.f64 	%fd47, %fd2, %fd45, %fd46;
	add.s64 	%rd72, %rd15, %rd69;
	st.global.f64 	[%rd72], %fd47;
	bra.uni 	$L__BB2_59;
$L__BB2_47:
	setp.lt.s32 	%p29, %r42, 1;
	@%p29 bra 	$L__BB2_59;
	setp.lt.u32 	%p30, %r42, 8;
	mov.b32 	%r75, 0;
	@%p30 bra 	$L__BB2_51;
	and.b32  	%r75, %r42, 2147483640;
	neg.s32 	%r72, %r75;
	mul.wide.u32 	%rd73, %r4, 8;
	add.s64 	%rd16, %rd1, %rd73;
	add.s64 	%rd74, %rd106, 3072;
	add.s32 	%r71, %r4, 128;
	add.s64 	%rd18, %rd3, %rd74;
	add.s64 	%rd19, %rd1, %rd74;
$L__BB2_50:
	.pragma "nounroll";
	mul.wide.s32 	%rd75, %r71, 8;
	cvta.to.global.u64 	%rd76, %rd25;
	cvt.s64.s32 	%rd77, %r1;
	mov.u32 	%r61, %ctaid.x;
	cvt.u64.u32 	%rd78, %r61;
	mul.lo.s64 	%rd79, %rd77, %rd78;
	shl.b64 	%rd80, %rd79, 3;
	add.s64 	%rd81, %rd80, %rd76;
	add.s64 	%rd82, %rd81, %rd75;
	add.s64 	%rd83, %rd18, %rd75;
	add.s64 	%rd84, %rd19, %rd75;
	mul.wide.u32 	%rd85, %r4, 8;
	add.s64 	%rd86, %rd76, %rd85;
	add.s64 	%rd87, %rd86, %rd106;
	cvta.to.global.u64 	%rd88, %rd27;
	add.s64 	%rd89, %rd88, %rd85;
	add.s64 	%rd90, %rd89, %rd106;
	ld.global.f64 	%fd48, [%rd87];
	ld.global.f64 	%fd49, [%rd90];
	fma.rn.f64 	%fd50, %fd2, %fd48, %fd49;
	add.s64 	%rd91, %rd16, %rd106;
	st.global.f64 	[%rd91], %fd50;
	ld.global.f64 	%fd51, [%rd82];
	ld.global.f64 	%fd52, [%rd83+-3072];
	fma.rn.f64 	%fd53, %fd2, %fd51, %fd52;
	st.global.f64 	[%rd84+-3072], %fd53;
	ld.global.f64 	%fd54, [%rd82+1024];
	ld.global.f64 	%fd55, [%rd83+-2048];
	fma.rn.f64 	%fd56, %fd2, %fd54, %fd55;
	st.global.f64 	[%rd84+-2048], %fd56;
	ld.global.f64 	%fd57, [%rd82+2048];
	ld.global.f64 	%fd58, [%rd83+-1024];
	fma.rn.f64 	%fd59, %fd2, %fd57, %fd58;
	st.global.f64 	[%rd84+-1024], %fd59;
	ld.global.f64 	%fd60, [%rd82+3072];
	ld.global.f64 	%fd61, [%rd83];
	fma.rn.f64 	%fd62, %fd2, %fd60, %fd61;
	st.global.f64 	[%rd84], %fd62;
	ld.global.f64 	%fd63, [%rd82+4096];
	ld.global.f64 	%fd64, [%rd83+1024];
	fma.rn.f64 	%fd65, %fd2, %fd63, %fd64;
	st.global.f64 	[%rd84+1024], %fd65;
	ld.global.f64 	%fd66, [%rd82+5120];
	ld.global.f64 	%fd67, [%rd83+2048];
	fma.rn.f64 	%fd68, %fd2, %fd66, %fd67;
	st.global.f64 	[%rd84+2048], %fd68;
	ld.global.f64 	%fd69, [%rd82+6144];
	ld.global.f64 	%fd70, [%rd83+3072];
	fma.rn.f64 	%fd71, %fd2, %fd69, %fd70;
	st.global.f64 	[%rd84+3072], %fd71;
	add.s32 	%r72, %r72, 8;
	add.s64 	%rd106, %rd106, 8192;
	add.s32 	%r71, %r71, 1024;
	setp.eq.s32 	%p31, %r72, 0;
	@%p31 bra 	$L__BB2_51;
	bra.uni 	$L__BB2_50;
$L__BB2_51:
	and.b32  	%r23, %r42, 7;
	setp.eq.s32 	%p32, %r23, 0;
	@%p32 bra 	$L__BB2_59;
	and.b32  	%r24, %r42, 3;
	setp.lt.u32 	%p33, %r23, 4;
	@%p33 bra 	$L__BB2_54;
	shl.b32 	%r62, %r75, 7;
	add.s32 	%r63, %r62, %r4;
	mul.wide.s32 	%rd92, %r63, 8;
	add.s64 	%rd93, %rd13, %rd92;
	add.s64 	%rd94, %rd14, %rd92;
	ld.global.f64 	%fd72, [%rd93];
	ld.global.f64 	%fd73, [%rd94];
	fma.rn.f64 	%fd74, %fd2, %fd72, %fd73;
	add.s64 	%rd95, %rd15, %rd92;
	st.global.f64 	[%rd95], %fd74;
	ld.global.f64 	%fd75, [%rd93+1024];
	ld.global.f64 	%fd76, [%rd94+1024];
	fma.rn.f64 	%fd77, %fd2, %fd75, %fd76;
	st.global.f64 	[%rd95+1024], %fd77;
	ld.global.f64 	%fd78, [%rd93+2048];
	ld.global.f64 	%fd79, [%rd94+2048];
	fma.rn.f64 	%fd80, %fd2, %fd78, %fd79;
	st.global.f64 	[%rd95+2048], %fd80;
	ld.global.f64 	%fd81, [%rd93+3072];
	ld.global.f64 	%fd82, [%rd94+3072];
	fma.rn.f64 	%fd83, %fd2, %fd81, %fd82;
	st.global.f64 	[%rd95+3072], %fd83;
	add.s32 	%r75, %r75, 4;
$L__BB2_54:
	setp.eq.s32 	%p34, %r24, 0;
	@%p34 bra 	$L__BB2_59;
	setp.eq.s32 	%p35, %r24, 1;
	@%p35 bra 	$L__BB2_57;
	shl.b32 	%r64, %r75, 7;
	add.s32 	%r65, %r64, %r4;
	mul.wide.s32 	%rd96, %r65, 8;
	add.s64 	%rd97, %rd13, %rd96;
	add.s64 	%rd98, %rd14, %rd96;
	ld.global.f64 	%fd84, [%rd97];
	ld.global.f64 	%fd85, [%rd98];
	fma.rn.f64 	%fd86, %fd2, %fd84, %fd85;
	add.s64 	%rd99, %rd15, %rd96;
	st.global.f64 	[%rd99], %fd86;
	ld.global.f64 	%fd87, [%rd97+1024];
	ld.global.f64 	%fd88, [%rd98+1024];
	fma.rn.f64 	%fd89, %fd2, %fd87, %fd88;
	st.global.f64 	[%rd99+1024], %fd89;
	add.s32 	%r75, %r75, 2;
$L__BB2_57:
	and.b32  	%r66, %r42, 1;
	setp.eq.b32 	%p36, %r66, 1;
	not.pred 	%p37, %p36;
	@%p37 bra 	$L__BB2_59;
	shl.b32 	%r67, %r75, 7;
	add.s32 	%r68, %r67, %r4;
	mul.wide.s32 	%rd100, %r68, 8;
	add.s64 	%rd101, %rd13, %rd100;
	add.s64 	%rd102, %rd14, %rd100;
	ld.global.f64 	%fd90, [%rd101];
	ld.global.f64 	%fd91, [%rd102];
	fma.rn.f64 	%fd92, %fd2, %fd90, %fd91;
	add.s64 	%rd103, %rd15, %rd100;
	st.global.f64 	[%rd103], %fd92;
$L__BB2_59:
	ret;

}
	// .globl	_ZN3cub18CUB_300001_SM_10006detail9transform16transform_kernelINS2_10policy_hubILb1EN4cuda3std3__45tupleIJN6thrust24THRUST_300001_SM_1000_NS6detail15normal_iteratorINSA_10device_ptrIdEEEEEEEE10policy1000Ei15to_zero_functorSF_JPdEEEvT0_iT1_T2_DpNS2_10kernel_argIT3_EE
.visible .entry _ZN3cub18CUB_300001_SM_10006detail9transform16transform_kernelINS2_10policy_hubILb1EN4cuda3std3__45tupleIJN6thrust24THRUST_300001_SM_1000_NS6detail15normal_iteratorINSA_10device_ptrIdEEEEEEEE10policy1000Ei15to_zero_functorSF_JPdEEEvT0_iT1_T2_DpNS2_10kernel_argIT3_EE(
	.param .u32 _ZN3cub18CUB_300001_SM_10006detail9transform16transform_kernelINS2_10policy_hubILb1EN4cuda3std3__45tupleIJN6thrust24THRUST_300001_SM_1000_NS6detail15normal_iteratorINSA_10device_ptrIdEEEEEEEE10policy1000Ei15to_zero_functorSF_JPdEEEvT0_iT1_T2_DpNS2_10kernel_argIT3_EE_param_0,
	.param .u32 _ZN3cub18CUB_300001_SM_10006detail9transform16transform_kernelINS2_10policy_hubILb1EN4cuda3std3__45tupleIJN6thrust24THRUST_300001_SM_1000_NS6detail15normal_iteratorINSA_10device_ptrIdEEEEEEEE10policy1000Ei15to_zero_functorSF_JPdEEEvT0_iT1_T2_DpNS2_10kernel_argIT3_EE_param_1,
	.param .align 8 .b8 _ZN3cub18CUB_300001_SM_10006detail9transform16transform_kernelINS2_10policy_hubILb1EN4cuda3std3__45tupleIJN6thrust24THRUST_300001_SM_1000_NS6detail15normal_iteratorINSA_10device_ptrIdEEEEEEEE10policy1000Ei15to_zero_functorSF_JPdEEEvT0_iT1_T2_DpNS2_10kernel_argIT3_EE_param_2[8],
	.param .align 8 .b8 _ZN3cub18CUB_300001_SM_10006detail9transform16transform_kernelINS2_10policy_hubILb1EN4cuda3std3__45tupleIJN6thrust24THRUST_300001_SM_1000_NS6detail15normal_iteratorINSA_10device_ptrIdEEEEEEEE10policy1000Ei15to_zero_functorSF_JPdEEEvT0_iT1_T2_DpNS2_10kernel_argIT3_EE_param_3[8],
	.param .align 8 .b8 _ZN3cub18CUB_300001_SM_10006detail9transform16transform_kernelINS2_10policy_hubILb1EN4cuda3std3__45tupleIJN6thrust24THRUST_300001_SM_1000_NS6detail15normal_iteratorINSA_10device_ptrIdEEEEEEEE10policy1000Ei15to_zero_functorSF_JPdEEEvT0_iT1_T2_DpNS2_10kernel_argIT3_EE_param_4[16]
)
.maxntid 128
{
	.reg .pred 	%p<43>;
	.reg .b32 	%r<64>;
	.reg .b64 	%rd<55>;
	.reg .b64 	%fd<63>;

	ld.param.f64 	%fd2, [_ZN3cub18CUB_300001_SM_10006detail9transform16transform_kernelINS2_10policy_hubILb1EN4cuda3std3__45tupleIJN6thrust24THRUST_300001_SM_1000_NS6detail15normal_iteratorINSA_10device_ptrIdEEEEEEEE10policy1000Ei15to_zero_functorSF_JPdEEEvT0_iT1_T2_DpNS2_10kernel_argIT3_EE_param_2];
	ld.param.u32 	%r40, [_ZN3cub18CUB_300001_SM_10006detail9transform16transform_kernelINS2_10policy_hubILb1EN4cuda3std3__45tupleIJN6thrust24THRUST_300001_SM_1000_NS6detail15normal_iteratorINSA_10device_ptrIdEEEEEEEE10policy1000Ei15to_zero_functorSF_JPdEEEvT0_iT1_T2_DpNS2_10kernel_argIT3_EE_param_0];
	ld.param.u64 	%rd14, [_ZN3cub18CUB_300001_SM_10006detail9transform16transform_kernelINS2_10policy_hubILb1EN4cuda3std3__45tupleIJN6thrust24THRUST_300001_SM_1000_NS6detail15normal_iteratorINSA_10device_ptrIdEEEEEEEE10policy1000Ei15to_zero_functorSF_JPdEEEvT0_iT1_T2_DpNS2_10kernel_argIT3_EE_param_4];
	ld.param.u64 	%rd15, [_ZN3cub18CUB_300001_SM_10006detail9transform16transform_kernelINS2_10policy_hubILb1EN4cuda3std3__45tupleIJN6thrust24THRUST_300001_SM_1000_NS6detail15normal_iteratorINSA_10device_ptrIdEEEEEEEE10policy1000Ei15to_zero_functorSF_JPdEEEvT0_iT1_T2_DpNS2_10kernel_argIT3_EE_param_3];
	ld.param.u32 	%r39, [_ZN3cub18CUB_300001_SM_10006detail9transform16transform_kernelINS2_10policy_hubILb1EN4cuda3std3__45tupleIJN6thrust24THRUST_300001_SM_1000_NS6detail15normal_iteratorINSA_10device_ptrIdEEEEEEEE10policy1000Ei15to_zero_functorSF_JPdEEEvT0_iT1_T2_DpNS2_10kernel_argIT3_EE_param_1];
	cvta.to.global.u64 	%rd1, %rd15;
	cvta.to.global.u64 	%rd2, %rd14;
	shl.b32 	%r1, %r39, 7;
	mov.u32 	%r41, %ctaid.x;
	mul.lo.s32 	%r2, %r1, %r41;
	sub.s32 	%r3, %r40, %r2;
	min.s32 	%r4, %r1, %r3;
	shl.b32 	%r5, %r4, 3;
	mov.u32 	%r6, %tid.x;
	shl.b32 	%r54, %r6, 7;
	setp.ge.s32 	%p1, %r54, %r5;
	@%p1 bra 	$L__BB3_3;
	mul.wide.u32 	%rd16, %r6, 128;
	add.s64 	%rd17, %rd2, %rd16;
	mul.wide.s32 	%rd18, %r2, 8;
	add.s64 	%rd53, %rd17, %rd18;
$L__BB3_2:
	.pragma "nounroll";
	// begin inline asm
	prefetch.global.L2 [%rd53];
	// end inline asm
	add.s32 	%r54, %r54, 16384;
	add.s64 	%rd53, %rd53, 16384;
	setp.lt.s32 	%p2, %r54, %r5;
	@%p2 bra 	$L__BB3_2;
$L__BB3_3:
	mul.wide.s32 	%rd20, %r2, 8;
	add.s64 	%rd6, %rd2, %rd20;
	add.s64 	%rd7, %rd1, %rd20;
	setp.gt.s32 	%p3, %r1, %r3;
	@%p3 bra 	$L__BB3_16;
	setp.lt.s32 	%p4, %r39, 1;
	@%p4 bra 	$L__BB3_33;
	and.b32  	%r10, %r39, 7;
	setp.lt.u32 	%p5, %r39, 8;
	mov.b32 	%r61, 0;
	@%p5 bra 	$L__BB3_8;
	and.b32  	%r61, %r39, 2147483640;
	neg.s32 	%r56, %r61;
	mul.wide.u32 	%rd21, %r6, 8;
	add.s64 	%rd54, %rd20, %rd21;
	add.s32 	%r55, %r6, 128;
$L__BB3_7:
	.pragma "nounroll";
	mul.wide.s32 	%rd22, %r55, 8;
	add.s64 	%rd23, %rd20, %rd22;
	add.s64 	%rd24, %rd2, %rd54;
	ld.global.f64 	%fd3, [%rd24];
	abs.f64 	%fd4, %fd3;
	setp.gtu.f64 	%p6, %fd4, %fd2;
	selp.f64 	%fd5, %fd3, 0d0000000000000000, %p6;
	add.s64 	%rd25, %rd1, %rd54;
	st.global.f64 	[%rd25], %fd5;
	add.s64 	%rd26, %rd2, %rd23;
	ld.global.f64 	%fd6, [%rd26];
	abs.f64 	%fd7, %fd6;
	setp.gtu.f64 	%p7, %fd7, %fd2;
	selp.f64 	%fd8, %fd6, 0d0000000000000000, %p7;
	add.s64 	%rd27, %rd1, %rd23;
	st.global.f64 	[%rd27], %fd8;
	ld.global.f64 	%fd9, [%rd26+1024];
	abs.f64 	%fd10, %fd9;
	setp.gtu.f64 	%p8, %fd10, %fd2;
	selp.f64 	%fd11, %fd9, 0d0000000000000000, %p8;
	st.global.f64 	[%rd27+1024], %fd11;
	ld.global.f64 	%fd12, [%rd26+2048];
	abs.f64 	%fd13, %fd12;
	setp.gtu.f64 	%p9, %fd13, %fd2;
	selp.f64 	%fd14, %fd12, 0d0000000000000000, %p9;
	st.global.f64 	[%rd27+2048], %fd14;
	ld.global.f64 	%fd15, [%rd26+3072];
	abs.f64 	%fd16, %fd15;
	setp.gtu.f64 	%p10, %fd16, %fd2;
	selp.f64 	%fd17, %fd15, 0d0000000000000000, %p10;
	st.global.f64 	[%rd27+3072], %fd17;
	ld.global.f64 	%fd18, [%rd26+4096];
	abs.f64 	%fd19, %fd18;
	setp.gtu.f64 	%p11, %fd19, %fd2;
	selp.f64 	%fd20, %fd18, 0d0000000000000000, %p11;
	st.global.f64 	[%rd27+4096], %fd20;
	ld.global.f64 	%fd21, [%rd26+5120];
	abs.f64 	%fd22, %fd21;
	setp.gtu.f64 	%p12, %fd22, %fd2;
	selp.f64 	%fd23, %fd21, 0d0000000000000000, %p12;
	st.global.f64 	[%rd27+5120], %fd23;
	ld.global.f64 	%fd24, [%rd26+6144];
	abs.f64 	%fd25, %fd24;
	setp.gtu.f64 	%p13, %fd25, %fd2;
	selp.f64 	%fd26, %fd24, 0d0000000000000000, %p13;
	st.global.f64 	[%rd27+6144], %fd26;
	add.s32 	%r56, %r56, 8;
	add.s64 	%rd54, %rd54, 8192;
	add.s32 	%r55, %r55, 1024;
	setp.eq.s32 	%p14, %r56, 0;
	@%p14 bra 	$L__BB3_8;
	bra.uni 	$L__BB3_7;
$L__BB3_8:
	setp.eq.s32 	%p15, %r10, 0;
	@%p15 bra 	$L__BB3_33;
	and.b32  	%r34, %r39, 3;
	setp.lt.u32 	%p16, %r10, 4;
	@%p16 bra 	$L__BB3_11;
	shl.b32 	%r43, %r61, 7;
	add.s32 	%r44, %r43, %r6;
	mul.wide.s32 	%rd28, %r44, 8;
	add.s64 	%rd29, %rd6, %rd28;
	ld.global.f64 	%fd27, [%rd29];
	abs.f64 	%fd28, %fd27;
	setp.gtu.f64 	%p17, %fd28, %fd2;
	selp.f64 	%fd29, %fd27, 0d0000000000000000, %p17;
	add.s64 	%rd30, %rd7, %rd28;
	st.global.f64 	[%rd30], %fd29;
	ld.global.f64 	%fd30, [%rd29+1024];
	abs.f64 	%fd31, %fd30;
	setp.gtu.f64 	%p18, %fd31, %fd2;
	selp.f64 	%fd32, %fd30, 0d0000000000000000, %p18;
	st.global.f64 	[%rd30+1024], %fd32;
	ld.global.f64 	%fd33, [%rd29+2048];
	abs.f64 	%fd34, %fd33;
	setp.gtu.f64 	%p19, %fd34, %fd2;
	selp.f64 	%fd35, %fd33, 0d0000000000000000, %p19;
	st.global.f64 	[%rd30+2048], %fd35;
	ld.global.f64 	%fd36, [%rd29+3072];
	abs.f64 	%fd37, %fd36;
	setp.gtu.f64 	%p20, %fd37, %fd2;
	selp.f64 	%fd38, %fd36, 0d0000000000000000, %p20;
	st.global.f64 	[%rd30+3072], %fd38;
	add.s32 	%r61, %r61, 4;
$L__BB3_11:
	setp.eq.s32 	%p21, %r34, 0;
	@%p21 bra 	$L__BB3_33;
	setp.eq.s32 	%p22, %r34, 1;
	@%p22 bra 	$L__BB3_14;
	shl.b32 	%r45, %r61, 7;
	add.s32 	%r46, %r45, %r6;
	mul.wide.s32 	%rd31, %r46, 8;
	add.s64 	%rd32, %rd6, %rd31;
	ld.global.f64 	%fd39, [%rd32];
	abs.f64 	%fd40, %fd39;
	setp.gtu.f64 	%p23, %fd40, %fd2;
	selp.f64 	%fd41, %fd39, 0d0000000000000000, %p23;
	add.s64 	%rd33, %rd7, %rd31;
	st.global.f64 	[%rd33], %fd41;
	ld.global.f64 	%fd42, [%rd32+1024];
	abs.f64 	%fd43, %fd42;
	setp.gtu.f64 	%p24, %fd43, %fd2;
	selp.f64 	%fd44, %fd42, 0d0000000000000000, %p24;
	st.global.f64 	[%rd33+1024], %fd44;
	add.s32 	%r61, %r61, 2;
$L__BB3_14:
	and.b32  	%r47, %r39, 1;
	setp.eq.b32 	%p25, %r47, 1;
	not.pred 	%p26, %p25;
	@%p26 bra 	$L__BB3_33;
	shl.b32 	%r48, %r61, 7;
	add.s32 	%r49, %r48, %r6;
	mul.wide.s32 	%rd34, %r49, 8;
	add.s64 	%rd35, %rd6, %rd34;
	ld.global.f64 	%fd45, [%rd35];
	abs.f64 	%fd46, %fd45;
	setp.gtu.f64 	%p27, %fd46, %fd2;
	selp.f64 	%fd47, %fd45, 0d0000000000000000, %p27;
	add.s64 	%rd36, %rd7, %rd34;
	st.global.f64 	[%rd36], %fd47;
	bra.uni 	$L__BB3_33;
$L__BB3_16:
	setp.lt.s32 	%p28, %r39, 1;
	@%p28 bra 	$L__BB3_33;
	and.b32  	%r14, %r39, 3;
	setp.lt.u32 	%p29, %r39, 4;
	mov.b32 	%r58, 0;
	@%p29 bra 	$L__BB3_28;
	and.b32  	%r58, %r39, 2147483644;
	mov.b32 	%r57, 0;
$L__BB3_19:
	shl.b32 	%r52, %r57, 7;
	add.s32 	%r21, %r52, %r6;
	setp.ge.s32 	%p30, %r21, %r4;
	@%p30 bra 	$L__BB3_21;
	mul.wide.s32 	%rd37, %r21, 8;
	add.s64 	%rd38, %rd6, %rd37;
	ld.global.f64 	%fd48, [%rd38];
	abs.f64 	%fd49, %fd48;
	setp.gtu.f64 	%p31, %fd49, %fd2;
	selp.f64 	%fd50, %fd48, 0d0000000000000000, %p31;
	add.s64 	%rd39, %rd7, %rd37;
	st.global.f64 	[%rd39], %fd50;
$L__BB3_21:
	add.s32 	%r22, %r21, 128;
	setp.ge.s32 	%p32, %r22, %r4;
	@%p32 bra 	$L__BB3_23;
	mul.wide.s32 	%rd40, %r22, 8;
	add.s64 	%rd41, %rd6, %rd40;
	ld.global.f64 	%fd51, [%rd41];
	abs.f64 	%fd52, %fd51;
	setp.gtu.f64 	%p33, %fd52, %fd2;
	selp.f64 	%fd53, %fd51, 0d0000000000000000, %p33;
	add.s64 	%rd42, %rd7, %rd40;
	st.global.f64 	[%rd42], %fd53;
$L__BB3_23:
	add.s32 	%r23, %r21, 256;
	setp.ge.s32 	%p34, %r23, %r4;
	@%p34 bra 	$L__BB3_25;
	mul.wide.s32 	%rd43, %r23, 8;
	add.s64 	%rd44, %rd6, %rd43;
	ld.global.f64 	%fd54, [%rd44];
	abs.f64 	%fd55, %fd54;
	setp.gtu.f64 	%p35, %fd55, %fd2;
	selp.f64 	%fd56, %fd54, 0d0000000000000000, %p35;
	add.s64 	%rd45, %rd7, %rd43;
	st.global.f64 	[%rd45], %fd56;
$L__BB3_25:
	add.s32 	%r24, %r21, 384;
	setp.ge.s32 	%p36, %r24, %r4;
	@%p36 bra 	$L__BB3_27;
	mul.wide.s32 	%rd46, %r24, 8;
	add.s64 	%rd47, %rd6, %rd46;
	ld.global.f64 	%fd57, [%rd47];
	abs.f64 	%fd58, %fd57;
	setp.gtu.f64 	%p37, %fd58, %fd2;
	selp.f64 	%fd59, %fd57, 0d0000000000000000, %p37;
	add.s64 	%rd48, %rd7, %rd46;
	st.global.f64 	[%rd48], %fd59;
$L__BB3_27:
	add.s32 	%r57, %r57, 4;
	setp.ne.s32 	%p38, %r57, %r58;
	@%p38 bra 	$L__BB3_19;
$L__BB3_28:
	setp.eq.s32 	%p39, %r14, 0;
	@%p39 bra 	$L__BB3_33;
	shl.b32 	%r53, %r58, 7;
	add.s32 	%r60, %r6, %r53;
	neg.s32 	%r59, %r14;
$L__BB3_30:
	.pragma "nounroll";
	setp.ge.s32 	%p40, %r60, %r4;
	@%p40 bra 	$L__BB3_32;
	mul.wide.s32 	%rd50, %r60, 8;
	add.s64 	%rd51, %rd6, %rd50;
	ld.global.f64 	%fd60, [%rd51];
	abs.f64 	%fd61, %fd60;
	setp.gtu.f64 	%p41, %fd61, %fd2;
	selp.f64 	%fd62, %fd60, 0d0000000000000000, %p41;
	add.s64 	%rd52, %rd7, %rd50;
	st.global.f64 	[%rd52], %fd62;
$L__BB3_32:
	add.s32 	%r60, %r60, 128;
	add.s32 	%r59, %r59, 1;
	setp.eq.s32 	%p42, %r59, 0;
	@%p42 bra 	$L__BB3_33;
	bra.uni 	$L__BB3_30;
$L__BB3_33:
	ret;

}
	// .globl	_ZN3cub18CUB_300001_SM_10006detail9transform16transform_kernelINS2_10policy_hubILb1EN4cuda3std3__45tupleIJN6thrust24THRUST_300001_SM_1000_NS6detail15normal_iteratorINSA_10device_ptrIdEEEEEEEE10policy1000El15to_zero_functorSF_JPdEEEvT0_iT1_T2_DpNS2_10kernel_argIT3_EE
.visible .entry _ZN3cub18CUB_300001_SM_10006detail9transform16transform_kernelINS2_10policy_hubILb1EN4cuda3std3__45tupleIJN6thrust24THRUST_300001_SM_1000_NS6detail15normal_iteratorINSA_10device_ptrIdEEEEEEEE10policy1000El15to_zero_functorSF_JPdEEEvT0_iT1_T2_DpNS2_10kernel_argIT3_EE(
	.param .u64 _ZN3cub18CUB_300001_SM_10006detail9transform16transform_kernelINS2_10policy_hubILb1EN4cuda3std3__45tupleIJN6thrust24THRUST_300001_SM_1000_NS6detail15normal_iteratorINSA_10device_ptrIdEEEEEEEE10policy1000El15to_zero_functorSF_JPdEEEvT0_iT1_T2_DpNS2_10kernel_argIT3_EE_param_0,
	.param .u32 _ZN3cub18CUB_300001_SM_10006detail9transform16transform_kernelINS2_10policy_hubILb1EN4cuda3std3__45tupleIJN6thrust24THRUST_300001_SM_1000_NS6detail15normal_iteratorINSA_10device_ptrIdEEEEEEEE10policy1000El15to_zero_functorSF_JPdEEEvT0_iT1_T2_DpNS2_10kernel_argIT3_EE_param_1,
	.param .align 8 .b8 _ZN3cub18CUB_300001_SM_10006detail9transform16transform_kernelINS2_10policy_hubILb1EN4cuda3std3__45tupleIJN6thrust24THRUST_300001_SM_1000_NS6detail15normal_iteratorINSA_10device_ptrIdEEEEEEEE10policy1000El15to_zero_functorSF_JPdEEEvT0_iT1_T2_DpNS2_10kernel_argIT3_EE_param_2[8],
	.param .align 8 .b8 _ZN3cub18CUB_300001_SM_10006detail9transform16transform_kernelINS2_10policy_hubILb1EN4cuda3std3__45tupleIJN6thrust24THRUST_300001_SM_1000_NS6detail15normal_iteratorINSA_10device_ptrIdEEEEEEEE10policy1000El15to_zero_functorSF_JPdEEEvT0_iT1_T2_DpNS2_10kernel_argIT3_EE_param_3[8],
	.param .align 8 .b8 _ZN3cub18CUB_300001_SM_10006detail9transform16transform_kernelINS2_10policy_hubILb1EN4cuda3std3__45tupleIJN6thrust24THRUST_300001_SM_1000_NS6detail15normal_iteratorINSA_10device_ptrIdEEEEEEEE10policy1000El15to_zero_functorSF_JPdEEEvT0_iT1_T2_DpNS2_10kernel_argIT3_EE_param_4[16]
)
.maxntid 128
{
	.reg .pred 	%p<43>;
	.reg .b32 	%r<61>;
	.reg .b64 	%rd<61>;
	.reg .b64 	%fd<63>;

	ld.param.f64 	%fd2, [_ZN3cub18CUB_300001_SM_10006detail9transform16transform_kernelINS2_10policy_hubILb1EN4cuda3std3__45tupleIJN6thrust24THRUST_300001_SM_1000_NS6detail15normal_iteratorINSA_10device_ptrIdEEEEEEEE10policy1000El15to_zero_functorSF_JPdEEEvT0_iT1_T2_DpNS2_10kernel_argIT3_EE_param_2];
	ld.param.u64 	%rd15, [_ZN3cub18CUB_300001_SM_10006detail9transform16transform_kernelINS2_10policy_hubILb1EN4cuda3std3__45tupleIJN6thrust24THRUST_300001_SM_1000_NS6detail15normal_iteratorINSA_10device_ptrIdEEEEEEEE10policy1000El15to_zero_functorSF_JPdEEEvT0_iT1_T2_DpNS2_10kernel_argIT3_EE_param_0];
	ld.param.u64 	%rd16, [_ZN3cub18CUB_300001_SM_10006detail9transform16transform_kernelINS2_10policy_hubILb1EN4cuda3std3__45tupleIJN6thrust24THRUST_300001_SM_1000_NS6detail15normal_iteratorINSA_10device_ptrIdEEEEEEEE10policy1000El15to_zero_functorSF_JPdEEEvT0_iT1_T2_DpNS2_10kernel_argIT3_EE_param_4];
	ld.param.u64 	%rd17, [_ZN3cub18CUB_300001_SM_10006detail9transform16transform_kernelINS2_10policy_hubILb1EN4cuda3std3__45tupleIJN6thrust24THRUST_300001_SM_1000_NS6detail15normal_iteratorINSA_10device_ptrIdEEEEEEEE10policy1000El15to_zero_functorSF_JPdEEEvT0_iT1_T2_DpNS2_10kernel_argIT3_EE_param_3];
	ld.param.u32 	%r37, [_ZN3cub18CUB_300001_SM_10006detail9transform16transform_kernelINS2_10policy_hubILb1EN4cuda3std3__45tupleIJN6thrust24THRUST_300001_SM_1000_NS6detail15normal_iteratorINSA_10device_ptrIdEEEEEEEE10policy1000El15to_zero_functorSF_JPdEEEvT0_iT1_T2_DpNS2_10kernel_argIT3_EE_param_1];
	cvta.to.global.u64 	%rd1, %rd17;
	cvta.to.global.u64 	%rd2, %rd16;
	shl.b32 	%r1, %r37, 7;
	mov.u32 	%r38, %ctaid.x;
	cvt.u64.u32 	%rd18, %r38;
	cvt.s64.s32 	%rd19, %r1;
	mul.lo.s64 	%rd3, %rd19, %rd18;
	sub.s64 	%rd20, %rd15, %rd3;
	min.s64 	%rd21, %rd20, %rd19;
	cvt.u32.u64 	%r2, %rd21;
	shl.b32 	%r3, %r2, 3;
	mov.u32 	%r4, %tid.x;
	shl.b32 	%r51, %r4, 7;
	setp.ge.s32 	%p1, %r51, %r3;
	@%p1 bra 	$L__BB4_3;
	shl.b64 	%rd22, %rd3, 3;
	add.s64 	%rd23, %rd2, %rd22;
	mul.wide.u32 	%rd24, %r4, 128;
	add.s64 	%rd59, %rd23, %rd24;
$L__BB4_2:
	.pragma "nounroll";
	// begin inline asm
	prefetch.global.L2 [%rd59];
	// end inline asm
	add.s32 	%r51, %r51, 16384;
	add.s64 	%rd59, %rd59, 16384;
	setp.lt.s32 	%p2, %r51, %r3;
	@%p2 bra 	$L__BB4_2;
$L__BB4_3:
	shl.b64 	%rd26, %rd3, 3;
	add.s64 	%rd7, %rd2, %rd26;
	add.s64 	%rd8, %rd1, %rd26;
	setp.eq.s32 	%p3, %r1, %r2;
	@%p3 bra 	$L__BB4_21;
	setp.lt.s32 	%p4, %r37, 1;
	@%p4 bra 	$L__BB4_33;
	and.b32  	%r8, %r37, 3;
	setp.lt.u32 	%p5, %r37, 4;
	mov.b32 	%r58, 0;
	@%p5 bra 	$L__BB4_16;
	and.b32  	%r58, %r37, 2147483644;
	mov.b32 	%r54, 0;
$L__BB4_7:
	shl.b32 	%r41, %r54, 7;
	add.s32 	%r19, %r41, %r4;
	setp.ge.s32 	%p6, %r19, %r2;
	@%p6 bra 	$L__BB4_9;
	mul.wide.s32 	%rd27, %r19, 8;
	add.s64 	%rd28, %rd7, %rd27;
	ld.global.f64 	%fd3, [%rd28];
	abs.f64 	%fd4, %fd3;
	setp.gtu.f64 	%p7, %fd4, %fd2;
	selp.f64 	%fd5, %fd3, 0d0000000000000000, %p7;
	add.s64 	%rd29, %rd8, %rd27;
	st.global.f64 	[%rd29], %fd5;
$L__BB4_9:
	add.s32 	%r20, %r19, 128;
	setp.ge.s32 	%p8, %r20, %r2;
	@%p8 bra 	$L__BB4_11;
	mul.wide.s32 	%rd30, %r20, 8;
	add.s64 	%rd31, %rd7, %rd30;
	ld.global.f64 	%fd6, [%rd31];
	abs.f64 	%fd7, %fd6;
	setp.gtu.f64 	%p9, %fd7, %fd2;
	selp.f64 	%fd8, %fd6, 0d0000000000000000, %p9;
	add.s64 	%rd32, %rd8, %rd30;
	st.global.f64 	[%rd32], %fd8;
$L__BB4_11:
	add.s32 	%r21, %r19, 256;
	setp.ge.s32 	%p10, %r21, %r2;
	@%p10 bra 	$L__BB4_13;
	mul.wide.s32 	%rd33, %r21, 8;
	add.s64 	%rd34, %rd7, %rd33;
	ld.global.f64 	%fd9, [%rd34];
	abs.f64 	%fd10, %fd9;
	setp.gtu.f64 	%p11, %fd10, %fd2;
	selp.f64 	%fd11, %fd9, 0d0000000000000000, %p11;
	add.s64 	%rd35, %rd8, %rd33;
	st.global.f64 	[%rd35], %fd11;
$L__BB4_13:
	add.s32 	%r22, %r19, 384;
	setp.ge.s32 	%p12, %r22, %r2;
	@%p12 bra 	$L__BB4_15;
	mul.wide.s32 	%rd36, %r22, 8;
	add.s64 	%rd37, %rd7, %rd36;
	ld.global.f64 	%fd12, [%rd37];
	abs.f64 	%fd13, %fd12;
	setp.gtu.f64 	%p13, %fd13, %fd2;
	selp.f64 	%fd14, %fd12, 0d0000000000000000, %p13;
	add.s64 	%rd38, %rd8, %rd36;
	st.global.f64 	[%rd38], %fd14;
$L__BB4_15:
	add.s32 	%r54, %r54, 4;
	setp.eq.s32 	%p14, %r54, %r58;
	@%p14 bra 	$L__BB4_16;
	bra.uni 	$L__BB4_7;
$L__BB4_16:
	setp.eq.s32 	%p15, %r8, 0;
	@%p15 bra 	$L__BB4_33;
	shl.b32 	%r42, %r58, 7;
	add.s32 	%r60, %r4, %r42;
	neg.s32 	%r59, %r8;
$L__BB4_18:
	.pragma "nounroll";
	setp.ge.s32 	%p16, %r60, %r2;
	@%p16 bra 	$L__BB4_20;
	mul.wide.s32 	%rd40, %r60, 8;
	add.s64 	%rd41, %rd7, %rd40;
	ld.global.f64 	%fd15, [%rd41];
	abs.f64 	%fd16, %fd15;
	setp.gtu.f64 	%p17, %fd16, %fd2;
	selp.f64 	%fd17, %fd15, 0d0000000000000000, %p17;
	add.s64 	%rd42, %rd8, %rd40;
	st.global.f64 	[%rd42], %fd17;
$L__BB4_20:
	add.s32 	%r60, %r60, 128;
	add.s32 	%r59, %r59, 1;
	setp.ne.s32 	%p18, %r59, 0;
	@%p18 bra 	$L__BB4_18;
	bra.uni 	$L__BB4_33;
$L__BB4_21:
	setp.lt.s32 	%p19, %r37, 1;
	@%p19 bra 	$L__BB4_33;
	and.b32  	%r10, %r37, 7;
	setp.lt.u32 	%p20, %r37, 8;
	mov.b32 	%r56, 0;
	@%p20 bra 	$L__BB4_25;
	and.b32  	%r56, %r37, 2147483640;
	neg.s32 	%r53, %r56;
	mul.wide.u32 	%rd43, %r4, 8;
	add.s64 	%rd60, %rd26, %rd43;
	add.s32 	%r52, %r4, 128;
$L__BB4_24:
	.pragma "nounroll";
	mul.wide.s32 	%rd44, %r52, 8;
	add.s64 	%rd45, %rd26, %rd44;
	add.s64 	%rd46, %rd2, %rd60;
	ld.global.f64 	%fd18, [%rd46];
	abs.f64 	%fd19, %fd18;
	setp.gtu.f64 	%p21, %fd19, %fd2;
	selp.f64 	%fd20, %fd18, 0d0000000000000000, %p21;
	add.s64 	%rd47, %rd1, %rd60;
	st.global.f64 	[%rd47], %fd20;
	add.s64 	%rd48, %rd2, %rd45;
	ld.global.f64 	%fd21, [%rd48];
	abs.f64 	%fd22, %fd21;
	setp.gtu.f64 	%p22, %fd22, %fd2;
	selp.f64 	%fd23, %fd21, 0d0000000000000000, %p22;
	add.s64 	%rd49, %rd1, %rd45;
	st.global.f64 	[%rd49], %fd23;
	ld.global.f64 	%fd24, [%rd48+1024];
	abs.f64 	%fd25, %fd24;
	setp.gtu.f64 	%p23, %fd25, %fd2;
	selp.f64 	%fd26, %fd24, 0d0000000000000000, %p23;
	st.global.f64 	[%rd49+1024], %fd26;
	ld.global.f64 	%fd27, [%rd48+2048];
	abs.f64 	%fd28, %fd27;
	setp.gtu.f64 	%p24, %fd28, %fd2;
	selp.f64 	%fd29, %fd27, 0d0000000000000000, %p24;
	st.global.f64 	[%rd49+2048], %fd29;
	ld.global.f64 	%fd30, [%rd48+3072];
	abs.f64 	%fd31, %fd30;
	setp.gtu.f64 	%p25, %fd31, %fd2;
	selp.f64 	%fd32, %fd30, 0d0000000000000000, %p25;
	st.global.f64 	[%rd49+3072], %fd32;
	ld.global.f64 	%fd33, [%rd48+4096];
	abs.f64 	%fd34, %fd33;
	setp.gtu.f64 	%p26, %fd34, %fd2;
	selp.f64 	%fd35, %fd33, 0d0000000000000000, %p26;
	st.global.f64 	[%rd49+4096], %fd35;
	ld.global.f64 	%fd36, [%rd48+5120];
	abs.f64 	%fd37, %fd36;
	setp.gtu.f64 	%p27, %fd37, %fd2;
	selp.f64 	%fd38, %fd36, 0d0000000000000000, %p27;
	st.global.f64 	[%rd49+5120], %fd38;
	ld.global.f64 	%fd39, [%rd48+6144];
	abs.f64 	%fd40, %fd39;
	setp.gtu.f64 	%p28, %fd40, %fd2;
	selp.f64 	%fd41, %fd39, 0d0000000000000000, %p28;
	st.global.f64 	[%rd49+6144], %fd41;
	add.s32 	%r53, %r53, 8;
	add.s64 	%rd60, %rd60, 8192;
	add.s32 	%r52, %r52, 1024;
	setp.eq.s32 	%p29, %r53, 0;
	@%p29 bra 	$L__BB4_25;
	bra.uni 	$L__BB4_24;
$L__BB4_25:
	setp.eq.s32 	%p30, %r10, 0;
	@%p30 bra 	$L__BB4_33;
	and.b32  	%r25, %r37, 3;
	setp.lt.u32 	%p31, %r10, 4;
	@%p31 bra 	$L__BB4_28;
	shl.b32 	%r44, %r56, 7;
	add.s32 	%r45, %r44, %r4;
	mul.wide.s32 	%rd50, %r45, 8;
	add.s64 	%rd51, %rd7, %rd50;
	ld.global.f64 	%fd42, [%rd51];
	abs.f64 	%fd43, %fd42;
	setp.gtu.f64 	%p32, %fd43, %fd2;
	selp.f64 	%fd44, %fd42, 0d0000000000000000, %p32;
	add.s64 	%rd52, %rd8, %rd50;
	st.global.f64 	[%rd52], %fd44;
	ld.global.f64 	%fd45, [%rd51+1024];
	abs.f64 	%fd46, %fd45;
	setp.gtu.f64 	%p33, %fd46, %fd2;
	selp.f64 	%fd47, %fd45, 0d0000000000000000, %p33;
	st.global.f64 	[%rd52+1024], %fd47;
	ld.global.f64 	%fd48, [%rd51+2048];
	abs.f64 	%fd49, %fd48;
	setp.gtu.f64 	%p34, %fd49, %fd2;
	selp.f64 	%fd50, %fd48, 0d0000000000000000, %p34;
	st.global.f64 	[%rd52+2048], %fd50;
	ld.global.f64 	%fd51, [%rd51+3072];
	abs.f64 	%fd52, %fd51;
	setp.gtu.f64 	%p35, %fd52, %fd2;
	selp.f64 	%fd53, %fd51, 0d0000000000000000, %p35;
	st.global.f64 	[%rd52+3072], %fd53;
	add.s32 	%r56, %r56, 4;
$L__BB4_28:
	setp.eq.s32 	%p36, %r25, 0;
	@%p36 bra 	$L__BB4_33;
	setp.eq.s32 	%p37, %r25, 1;
	@%p37 bra 	$L__BB4_31;
	shl.b32 	%r46, %r56, 7;
	add.s32 	%r47, %r46, %r4;
	mul.wide.s32 	%rd53, %r47, 8;
	add.s64 	%rd54, %rd7, %rd53;
	ld.global.f64 	%fd54, [%rd54];
	abs.f64 	%fd55, %fd54;
	setp.gtu.f64 	%p38, %fd55, %fd2;
	selp.f64 	%fd56, %fd54, 0d0000000000000000, %p38;
	add.s64 	%rd55, %rd8, %rd53;
	st.global.f64 	[%rd55], %fd56;
	ld.global.f64 	%fd57, [%rd54+1024];
	abs.f64 	%fd58, %fd57;
	setp.gtu.f64 	%p39, %fd58, %fd2;
	selp.f64 	%fd59, %fd57, 0d0000000000000000, %p39;
	st.global.f64 	[%rd55+1024], %fd59;
	add.s32 	%r56, %r56, 2;
$L__BB4_31:
	and.b32  	%r48, %r37, 1;
	setp.eq.b32 	%p40, %r48, 1;
	not.pred 	%p41, %p40;
	@%p41 bra 	$L__BB4_33;
	shl.b32 	%r49, %r56, 7;
	add.s32 	%r50, %r49, %r4;
	mul.wide.s32 	%rd56, %r50, 8;
	add.s64 	%rd57, %rd7, %rd56;
	ld.global.f64 	%fd60, [%rd57];
	abs.f64 	%fd61, %fd60;
	setp.gtu.f64 	%p42, %fd61, %fd2;
	selp.f64 	%fd62, %fd60, 0d0000000000000000, %p42;
	add.s64 	%rd58, %rd8, %rd56;
	st.global.f64 	[%rd58], %fd62;
$L__BB4_33:
	ret;

}


// ===== COMPILED SASS (sm_100) =====

	.target	sm_100

	.elftype	@"ET_EXEC"


//--------------------- .note.nv.tkinfo           --------------------------
	.section	.note.nv.tkinfo,"",@"SHT_NOTE"
	.sectionflags	@"SHF_NOTE_NV_TKINFO"
	.tkinfo
        /*0018*/ 	.word	0x00000002
        /*0030*/ 	.string	""
        /*0030*/ 	.string	"ptxas"
        /*0030*/ 	.string	"Cuda compilation tools, release 13.0, V13.0.88"
        /*0030*/ 	.string	"Build cuda_13.0.r13.0/compiler.36424714_0"
        /*0030*/ 	.string	"-arch sm_100 -m 64 "



//--------------------- .note.nv.cuinfo           --------------------------
	.section	.note.nv.cuinfo,"",@"SHT_NOTE"
	.sectionflags	@"SHF_NOTE_NV_CUINFO"
        /*0018*/ 	.short	0x0002
        /*001a*/ 	.short	0x0064
        /*001c*/ 	.short	0x0082
	.zero		2


//--------------------- .nv.info                  --------------------------
	.section	.nv.info,"",@"SHT_CUDA_INFO"
	.align	4


	//----- nvinfo : EIATTR_REGCOUNT
	.align		4
        /*0000*/ 	.byte	0x04, 0x2f
        /*0002*/ 	.short	(.L_46 - .L_45)
	.align		4
.L_45:
        /*0004*/ 	.word	index@(_ZN3cub18CUB_300001_SM_10006detail11EmptyKernelIvEEvv)
        /*0008*/ 	.word	0x00000004


	//----- nvinfo : EIATTR_FRAME_SIZE
	.align		4
.L_46:
        /*000c*/ 	.byte	0x04, 0x11
        /*000e*/ 	.short	(.L_48 - .L_47)
	.align		4
.L_47:
        /*0010*/ 	.word	index@(_ZN3cub18CUB_300001_SM_10006detail11EmptyKernelIvEEvv)
        /*0014*/ 	.word	0x00000000


	//----- nvinfo : EIATTR_REGCOUNT
	.align		4
.L_48:
        /*0018*/ 	.byte	0x04, 0x2f
        /*001a*/ 	.short	(.L_50 - .L_49)
	.align		4
.L_49:
        /*001c*/ 	.word	index@(_ZN3cub18CUB_300001_SM_10006detail9transform16transform_kernelINS2_10policy_hubILb1EN4cuda3std3__45tupleIJN6thrust24THRUST_300001_SM_1000_NS6detail15normal_iteratorINSA_10device_ptrIdEEEESF_EEEE10policy1000Ei13daxpy_functorSF_JPdSK_EEEvT0_iT1_T2_DpNS2_10kernel_argIT3_EE)
        /*0020*/ 	.word	0x00000020


	//----- nvinfo : EIATTR_FRAME_SIZE
	.align		4
.L_50:
        /*0024*/ 	.byte	0x04, 0x11
        /*0026*/ 	.short	(.L_52 - .L_51)
	.align		4
.L_51:
        /*0028*/ 	.word	index@(_ZN3cub18CUB_300001_SM_10006detail9transform16transform_kernelINS2_10policy_hubILb1EN4cuda3std3__45tupleIJN6thrust24THRUST_300001_SM_1000_NS6detail15normal_iteratorINSA_10device_ptrIdEEEESF_EEEE10policy1000Ei13daxpy_functorSF_JPdSK_EEEvT0_iT1_T2_DpNS2_10kernel_argIT3_EE)
        /*002c*/ 	.word	0x00000000


	//----- nvinfo : EIATTR_REGCOUNT
	.align		4
.L_52:
        /*0030*/ 	.byte	0x04, 0x2f
        /*0032*/ 	.short	(.L_54 - .L_53)
	.align		4
.L_53:
        /*0034*/ 	.word	index@(_ZN3cub18CUB_300001_SM_10006detail9transform16transform_kernelINS2_10policy_hubILb1EN4cuda3std3__45tupleIJN6thrust24THRUST_300001_SM_1000_NS6detail15normal_iteratorINSA_10device_ptrIdEEEESF_EEEE10policy1000El13daxpy_functorSF_JPdSK_EEEvT0_iT1_T2_DpNS2_10kernel_argIT3_EE)
        /*0038*/ 	.word	0x00000020


	//----- nvinfo : EIATTR_FRAME_SIZE
	.align		4
.L_54:
        /*003c*/ 	.byte	0x04, 0x11
        /*003e*/ 	.short	(.L_56 - .L_55)
	.align		4
.L_55:
        /*0040*/ 	.word	index@(_ZN3cub18CUB_300001_SM_10006detail9transform16transform_kernelINS2_10policy_hubILb1EN4cuda3std3__45tupleIJN6thrust24THRUST_300001_SM_1000_NS6detail15normal_iteratorINSA_10device_ptrIdEEEESF_EEEE10policy1000El13daxpy_functorSF_JPdSK_EEEvT0_iT1_T2_DpNS2_10kernel_argIT3_EE)
        /*0044*/ 	.word	0x00000000


	//----- nvinfo : EIATTR_REGCOUNT
	.align		4
.L_56:
        /*0048*/ 	.byte	0x04, 0x2f
        /*004a*/ 	.short	(.L_58 - .L_57)
	.align		4
.L_57:
        /*004c*/ 	.word	index@(_ZN3cub18CUB_300001_SM_10006detail9transform16transform_kernelINS2_10policy_hubILb1EN4cuda3std3__45tupleIJN6thrust24THRUST_300001_SM_1000_NS6detail15normal_iteratorINSA_10device_ptrIdEEEEEEEE10policy1000Ei15to_zero_functorSF_JPdEEEvT0_iT1_T2_DpNS2_10kernel_argIT3_EE)
        /*0050*/ 	.word	0x0000001e


	//----- nvinfo : EIATTR_FRAME_SIZE
	.align		4
.L_58:
        /*0054*/ 	.byte	0x04, 0x11
        /*0056*/ 	.short	(.L_60 - .L_59)
	.align		4
.L_59:
        /*0058*/ 	.word	index@(_ZN3cub18CUB_300001_SM_10006detail9transform16transform_kernelINS2_10policy_hubILb1EN4cuda3std3__45tupleIJN6thrust24THRUST_300001_SM_1000_NS6detail15normal_iteratorINSA_10device_ptrIdEEEEEEEE10policy1000Ei15to_zero_functorSF_JPdEEEvT0_iT1_T2_DpNS2_10kernel_argIT3_EE)
        /*005c*/ 	.word	0x00000000


	//----- nvinfo : EIATTR_REGCOUNT
	.align		4
.L_60:
        /*0060*/ 	.byte	0x04, 0x2f
        /*0062*/ 	.short	(.L_62 - .L_61)
	.align		4
.L_61:
        /*0064*/ 	.word	index@(_ZN3cub18CUB_300001_SM_10006detail9transform16transform_kernelINS2_10policy_hubILb1EN4cuda3std3__45tupleIJN6thrust24THRUST_300001_SM_1000_NS6detail15normal_iteratorINSA_10device_ptrIdEEEEEEEE10policy1000El15to_zero_functorSF_JPdEEEvT0_iT1_T2_DpNS2_10kernel_argIT3_EE)
        /*0068*/ 	.word	0x0000001e


	//----- nvinfo : EIATTR_FRAME_SIZE
	.align		4
.L_62:
        /*006c*/ 	.byte	0x04, 0x11
        /*006e*/ 	.short	(.L_64 - .L_63)
	.align		4
.L_63:
        /*0070*/ 	.word	index@(_ZN3cub18CUB_300001_SM_10006detail9transform16transform_kernelINS2_10policy_hubILb1EN4cuda3std3__45tupleIJN6thrust24THRUST_300001_SM_1000_NS6detail15normal_iteratorINSA_10device_ptrIdEEEEEEEE10policy1000El15to_zero_functorSF_JPdEEEvT0_iT1_T2_DpNS2_10kernel_argIT3_EE)
        /*0074*/ 	.word	0x00000000


	//----- nvinfo : EIATTR_MIN_STACK_SIZE
	.align		4
.L_64:
        /*0078*/ 	.byte	0x04, 0x12
        /*007a*/ 	.short	(.L_66 - .L_65)
	.align		4
.L_65:
        /*007c*/ 	.word	index@(_ZN3cub18CUB_300001_SM_10006detail9transform16transform_kernelINS2_10policy_hubILb1EN4cuda3std3__45tupleIJN6thrust24THRUST_300001_SM_1000_NS6detail15normal_iteratorINSA_10device_ptrIdEEEEEEEE10policy1000El15to_zero_functorSF_JPdEEEvT0_iT1_T2_DpNS2_10kernel_argIT3_EE)
        /*0080*/ 	.word	0x00000000


	//----- nvinfo : EIATTR_MIN_STACK_SIZE
	.align		4
.L_66:
        /*0084*/ 	.byte	0x04, 0x12
        /*0086*/ 	.short	(.L_68 - .L_67)
	.align		4
.L_67:
        /*0088*/ 	.word	index@(_ZN3cub18CUB_300001_SM_10006detail9transform16transform_kernelINS2_10policy_hubILb1EN4cuda3std3__45tupleIJN6thrust24THRUST_300001_SM_1000_NS6detail15normal_iteratorINSA_10device_ptrIdEEEEEEEE10policy1000Ei15to_zero_functorSF_JPdEEEvT0_iT1_T2_DpNS2_10kernel_argIT3_EE)
        /*008c*/ 	.word	0x00000000


	//----- nvinfo : EIATTR_MIN_STACK_SIZE
	.align		4
.L_68:
        /*0090*/ 	.byte	0x04, 0x12
        /*0092*/ 	.short	(.L_70 - .L_69)
	.align		4
.L_69:
        /*0094*/ 	.word	index@(_ZN3cub18CUB_300001_SM_10006detail9transform16transform_kernelINS2_10policy_hubILb1EN4cuda3std3__45tupleIJN6thrust24THRUST_300001_SM_1000_NS6detail15normal_iteratorINSA_10device_ptrIdEEEESF_EEEE10policy1000El13daxpy_functorSF_JPdSK_EEEvT0_iT1_T2_DpNS2_10kernel_argIT3_EE)
        /*0098*/ 	.word	0x00000000


	//----- nvinfo : EIATTR_MIN_STACK_SIZE
	.align		4
.L_70:
        /*009c*/ 	.byte	0x04, 0x12
        /*009e*/ 	.short	(.L_72 - .L_71)
	.align		4
.L_71:
        /*00a0*/ 	.word	index@(_ZN3cub18CUB_300001_SM_10006detail9transform16transform_kernelINS2_10policy_hubILb1EN4cuda3std3__45tupleIJN6thrust24THRUST_300001_SM_1000_NS6detail15normal_iteratorINSA_10device_ptrIdEEEESF_EEEE10policy1000Ei13daxpy_functorSF_JPdSK_EEEvT0_iT1_T2_DpNS2_10kernel_argIT3_EE)
        /*00a4*/ 	.word	0x00000000


	//----- nvinfo : EIATTR_MIN_STACK_SIZE
	.align		4
.L_72:
        /*00a8*/ 	.byte	0x04, 0x12
        /*00aa*/ 	.short	(.L_74 - .L_73)
	.align		4
.L_73:
        /*00ac*/ 	.word	index@(_ZN3cub18CUB_300001_SM_10006detail11EmptyKernelIvEEvv)
        /*00b0*/ 	.word	0x00000000
.L_74:


//--------------------- .nv.compat                --------------------------
	.section	.nv.compat,"",@"SHT_CUDA_COMPAT_INFO"
	.align	4
        /*0000*/ 	.byte	0x02, 0x09, 0x00, 0x00, 0x02, 0x02, 0x01, 0x00, 0x02, 0x05, 0x05, 0x00, 0x03, 0x07, 0x01, 0x01
        /*0010*/ 	.byte	0x02, 0x03, 0x00, 0x00, 0x02, 0x06, 0x01, 0x00, 0x04, 0x0b, 0x08, 0x00, 0x01, 0x00, 0x00, 0x00
        /*0020*/ 	.byte	0x00, 0x00, 0x00, 0x00


//--------------------- .nv.info._ZN3cub18CUB_300001_SM_10006detail9transform16transform_kernelINS2_10policy_hubILb1EN4cuda3std3__45tupleIJN6thrust24THRUST_300001_SM_1000_NS6detail15normal_iteratorINSA_10device_ptrIdEEEEEEEE10policy1000El15to_zero_functorSF_JPdEEEvT0_iT1_T2_DpNS2_10kernel_argIT3_EE --------------------------
	.section	.nv.info._ZN3cub18CUB_300001_SM_10006detail9transform16transform_kernelINS2_10policy_hubILb1EN4cuda3std3__45tupleIJN6thrust24THRUST_300001_SM_1000_NS6detail15normal_iteratorINSA_10device_ptrIdEEEEEEEE10policy1000El15to_zero_functorSF_JPdEEEvT0_iT1_T2_DpNS2_10kernel_argIT3_EE,"",@"SHT_CUDA_INFO"
	.sectionflags	@""
	.align	4


	//----- nvinfo : EIATTR_CUDA_API_VERSION
	.align		4
        /*0000*/ 	.byte	0x04, 0x37
        /*0002*/ 	.short	(.L_76 - .L_75)
.L_75:
        /*0004*/ 	.word	0x00000082


	//----- nvinfo : EIATTR_KPARAM_INFO
	.align		4
.L_76:
        /*0008*/ 	.byte	0x04, 0x17
        /*000a*/ 	.short	(.L_78 - .L_77)
.L_77:
        /*000c*/ 	.word	0x00000000
        /*0010*/ 	.short	0x0004
        /*0012*/ 	.short	0x0020
        /*0014*/ 	.byte	0x00, 0xf0, 0x41, 0x00


	//----- nvinfo : EIATTR_KPARAM_INFO
	.align		4
.L_78:
        /*0018*/ 	.byte	0x04, 0x17
        /*001a*/ 	.short	(.L_80 - .L_79)
.L_79:
        /*001c*/ 	.word	0x00000000
        /*0020*/ 	.short	0x0003
        /*0022*/ 	.short	0x0018
        /*0024*/ 	.byte	0x00, 0xf0, 0x21, 0x00


	//----- nvinfo : EIATTR_KPARAM_INFO
	.align		4
.L_80:
        /*0028*/ 	.byte	0x04, 0x17
        /*002a*/ 	.short	(.L_82 - .L_81)
.L_81:
        /*002c*/ 	.word	0x00000000
        /*0030*/ 	.short	0x0002
        /*0032*/ 	.short	0x0010
        /*0034*/ 	.byte	0x00, 0xf0, 0x21, 0x00


	//----- nvinfo : EIATTR_KPARAM_INFO
	.align		4
.L_82:
        /*0038*/ 	.byte	0x04, 0x17
        /*003a*/ 	.short	(.L_84 - .L_83)
.L_83:
        /*003c*/ 	.word	0x00000000
        /*0040*/ 	.short	0x0001
        /*0042*/ 	.short	0x0008
        /*0044*/ 	.byte	0x00, 0xf0, 0x11, 0x00


	//----- nvinfo : EIATTR_KPARAM_INFO
	.align		4
.L_84:
        /*0048*/ 	.byte	0x04, 0x17
        /*004a*/ 	.short	(.L_86 - .L_85)
.L_85:
        /*004c*/ 	.word	0x00000000
        /*0050*/ 	.short	0x0000
        /*0052*/ 	.short	0x0000
        /*0054*/ 	.byte	0x00, 0xf0, 0x21, 0x00


	//----- nvinfo : EIATTR_SPARSE_MMA_MASK
	.align		4
.L_86:
        /*0058*/ 	.byte	0x03, 0x50
        /*005a*/ 	.short	0x0000


	//----- nvinfo : EIATTR_MAXREG_COUNT
	.align		4
        /*005c*/ 	.byte	0x03, 0x1b
        /*005e*/ 	.short	0x00ff


	//----- nvinfo : EIATTR_MERCURY_ISA_VERSION
	.align		4
        /*0060*/ 	.byte	0x03, 0x5f
        /*0062*/ 	.short	0x0101


	//----- nvinfo : EIATTR_VRC_CTA_INIT_COUNT
	.align		4
        /*0064*/ 	.byte	0x02, 0x4a
	.zero		1
	.zero		1


	//----- nvinfo : EIATTR_EXIT_INSTR_OFFSETS
	.align		4
        /*0068*/ 	.byte	0x04, 0x1c
        /*006a*/ 	.short	(.L_88 - .L_87)


	//   ....[0]....
.L_87:
        /*006c*/ 	.word	0x000002b0


	//   ....[1]....
        /*0070*/ 	.word	0x000018a0


	//   ....[2]....
        /*0074*/ 	.word	0x000019a0


	//   ....[3]....
        /*0078*/ 	.word	0x000019c0


	//   ....[4]....
        /*007c*/ 	.word	0x00001df0


	//   ....[5]....
        /*0080*/ 	.word	0x00001fd0


	//   ....[6]....
        /*0084*/ 	.word	0x00002110


	//   ....[7]....
        /*0088*/ 	.word	0x000021b0


	//----- nvinfo : EIATTR_MAX_THREADS
	.align		4
.L_88:
        /*008c*/ 	.byte	0x04, 0x05
        /*008e*/ 	.short	(.L_90 - .L_89)
.L_89:
        /*0090*/ 	.word	0x00000080
        /*0094*/ 	.word	0x00000001
        /*0098*/ 	.word	0x00000001


	//----- nvinfo : EIATTR_CRS_STACK_SIZE
	.align		4
.L_90:
        /*009c*/ 	.byte	0x04, 0x1e
        /*009e*/ 	.short	(.L_92 - .L_91)
.L_91:
        /*00a0*/ 	.word	0x00000000


	//----- nvinfo : EIATTR_CBANK_PARAM_SIZE
	.align		4
.L_92:
        /*00a4*/ 	.byte	0x03, 0x19
        /*00a6*/ 	.short	0x0030


	//----- nvinfo : EIATTR_PARAM_CBANK
	.align		4
        /*00a8*/ 	.byte	0x04, 0x0a
        /*00aa*/ 	.short	(.L_94 - .L_93)
	.align		4
.L_93:
        /*00ac*/ 	.word	index@(.nv.constant0._ZN3cub18CUB_300001_SM_10006detail9transform16transform_kernelINS2_10policy_hubILb1EN4cuda3std3__45tupleIJN6thrust24THRUST_300001_SM_1000_NS6detail15normal_iteratorINSA_10device_ptrIdEEEEEEEE10policy1000El15to_zero_functorSF_JPdEEEvT0_iT1_T2_DpNS2_10kernel_argIT3_EE)
        /*00b0*/ 	.short	0x0380
        /*00b2*/ 	.short	0x0030


	//----- nvinfo : EIATTR_SW_WAR
	.align		4
.L_94:
        /*00b4*/ 	.byte	0x04, 0x36
        /*00b6*/ 	.short	(.L_96 - .L_95)
.L_95:
        /*00b8*/ 	.word	0x00000008
.L_96:


//--------------------- .nv.info._ZN3cub18CUB_300001_SM_10006detail9transform16transform_kernelINS2_10policy_hubILb1EN4cuda3std3__45tupleIJN6thrust24THRUST_300001_SM_1000_NS6detail15normal_iteratorINSA_10device_ptrIdEEEEEEEE10policy1000Ei15to_zero_functorSF_JPdEEEvT0_iT1_T2_DpNS2_10kernel_argIT3_EE --------------------------
	.section	.nv.info._ZN3cub18CUB_300001_SM_10006detail9transform16transform_kernelINS2_10policy_hubILb1EN4cuda3std3__45tupleIJN6thrust24THRUST_300001_SM_1000_NS6detail15normal_iteratorINSA_10device_ptrIdEEEEEEEE10policy1000Ei15to_zero_functorSF_JPdEEEvT0_iT1_T2_DpNS2_10kernel_argIT3_EE,"",@"SHT_CUDA_INFO"
	.sectionflags	@""
	.align	4


	//----- nvinfo : EIATTR_CUDA_API_VERSION
	.align		4
        /*0000*/ 	.byte	0x04, 0x37
        /*0002*/ 	.short	(.L_98 - .L_97)
.L_97:
        /*0004*/ 	.word	0x00000082


	//----- nvinfo : EIATTR_KPARAM_INFO
	.align		4
.L_98:
        /*0008*/ 	.byte	0x04, 0x17
        /*000a*/ 	.short	(.L_100 - .L_99)
.L_99:
        /*000c*/ 	.word	0x00000000
        /*0010*/ 	.short	0x0004
        /*0012*/ 	.short	0x0018
        /*0014*/ 	.byte	0x00, 0xf0, 0x41, 0x00


	//----- nvinfo : EIATTR_KPARAM_INFO
	.align		4
.L_100:
        /*0018*/ 	.byte	0x04, 0x17
        /*001a*/ 	.short	(.L_102 - .L_101)
.L_101:
        /*001c*/ 	.word	0x00000000
        /*0020*/ 	.short	0x0003
        /*0022*/ 	.short	0x0010
        /*0024*/ 	.byte	0x00, 0xf0, 0x21, 0x00


	//----- nvinfo : EIATTR_KPARAM_INFO
	.align		4
.L_102:
        /*0028*/ 	.byte	0x04, 0x17
        /*002a*/ 	.short	(.L_104 - .L_103)
.L_103:
        /*002c*/ 	.word	0x00000000
        /*0030*/ 	.short	0x0002
        /*0032*/ 	.short	0x0008
        /*0034*/ 	.byte	0x00, 0xf0, 0x21, 0x00


	//----- nvinfo : EIATTR_KPARAM_INFO
	.align		4
.L_104:
        /*0038*/ 	.byte	0x04, 0x17
        /*003a*/ 	.short	(.L_106 - .L_105)
.L_105:
        /*003c*/ 	.word	0x00000000
        /*0040*/ 	.short	0x0001
        /*0042*/ 	.short	0x0004
        /*0044*/ 	.byte	0x00, 0xf0, 0x11, 0x00


	//----- nvinfo : EIATTR_KPARAM_INFO
	.align		4
.L_106:
        /*0048*/ 	.byte	0x04, 0x17
        /*004a*/ 	.short	(.L_108 - .L_107)
.L_107:
        /*004c*/ 	.word	0x00000000
        /*0050*/ 	.short	0x0000
        /*0052*/ 	.short	0x0000
        /*0054*/ 	.byte	0x00, 0xf0, 0x11, 0x00


	//----- nvinfo : EIATTR_SPARSE_MMA_MASK
	.align		4
.L_108:
        /*0058*/ 	.byte	0x03, 0x50
        /*005a*/ 	.short	0x0000


	//----- nvinfo : EIATTR_MAXREG_COUNT
	.align		4
        /*005c*/ 	.byte	0x03, 0x1b
        /*005e*/ 	.short	0x00ff


	//----- nvinfo : EIATTR_MERCURY_ISA_VERSION
	.align		4
        /*0060*/ 	.byte	0x03, 0x5f
        /*0062*/ 	.short	0x0101


	//----- nvinfo : EIATTR_VRC_CTA_INIT_COUNT
	.align		4
        /*0064*/ 	.byte	0x02, 0x4a
	.zero		1
	.zero		1


	//----- nvinfo : EIATTR_EXIT_INSTR_OFFSETS
	.align		4
        /*0068*/ 	.byte	0x04, 0x1c
        /*006a*/ 	.short	(.L_110 - .L_109)


	//   ....[0]....
.L_109:
        /*006c*/ 	.word	0x00000210


	//   ....[1]....
        /*0070*/ 	.word	0x00000640


	//   ....[2]....
        /*0074*/ 	.word	0x00000820


	//   ....[3]....
        /*0078*/ 	.word	0x00000960


	//   ....[4]....
        /*007c*/ 	.word	0x00000a00


	//   ....[5]....
        /*0080*/ 	.word	0x00000a20


	//   ....[6]....
        /*0084*/ 	.word	0x00001d80


	//   ....[7]....
        /*0088*/ 	.word	0x00001e60


	//----- nvinfo : EIATTR_MAX_THREADS
	.align		4
.L_110:
        /*008c*/ 	.byte	0x04, 0x05
        /*008e*/ 	.short	(.L_112 - .L_111)
.L_111:
        /*0090*/ 	.word	0x00000080
        /*0094*/ 	.word	0x00000001
        /*0098*/ 	.word	0x00000001


	//----- nvinfo : EIATTR_CRS_STACK_SIZE
	.align		4
.L_112:
        /*009c*/ 	.byte	0x04, 0x1e
        /*009e*/ 	.short	(.L_114 - .L_113)
.L_113:
        /*00a0*/ 	.word	0x00000000


	//----- nvinfo : EIATTR_CBANK_PARAM_SIZE
	.align		4
.L_114:
        /*00a4*/ 	.byte	0x03, 0x19
        /*00a6*/ 	.short	0x0028


	//----- nvinfo : EIATTR_PARAM_CBANK
	.align		4
        /*00a8*/ 	.byte	0x04, 0x0a
        /*00aa*/ 	.short	(.L_116 - .L_115)
	.align		4
.L_115:
        /*00ac*/ 	.word	index@(.nv.constant0._ZN3cub18CUB_300001_SM_10006detail9transform16transform_kernelINS2_10policy_hubILb1EN4cuda3std3__45tupleIJN6thrust24THRUST_300001_SM_1000_NS6detail15normal_iteratorINSA_10device_ptrIdEEEEEEEE10policy1000Ei15to_zero_functorSF_JPdEEEvT0_iT1_T2_DpNS2_10kernel_argIT3_EE)
        /*00b0*/ 	.short	0x0380
        /*00b2*/ 	.short	0x0028


	//----- nvinfo : EIATTR_SW_WAR
	.align		4
.L_116:
        /*00b4*/ 	.byte	0x04, 0x36
        /*00b6*/ 	.short	(.L_118 - .L_117)
.L_117:
        /*00b8*/ 	.word	0x00000008
.L_118:


//--------------------- .nv.info._ZN3cub18CUB_300001_SM_10006detail9transform16transform_kernelINS2_10policy_hubILb1EN4cuda3std3__45tupleIJN6thrust24THRUST_300001_SM_1000_NS6detail15normal_iteratorINSA_10device_ptrIdEEEESF_EEEE10policy1000El13daxpy_functorSF_JPdSK_EEEvT0_iT1_T2_DpNS2_10kernel_argIT3_EE --------------------------
	.section	.nv.info._ZN3cub18CUB_300001_SM_10006detail9transform16transform_kernelINS2_10policy_hubILb1EN4cuda3std3__45tupleIJN6thrust24THRUST_300001_SM_1000_NS6detail15normal_iteratorINSA_10device_ptrIdEEEESF_EEEE10policy1000El13daxpy_functorSF_JPdSK_EEEvT0_iT1_T2_DpNS2_10kernel_argIT3_EE,"",@"SHT_CUDA_INFO"
	.sectionflags	@""
	.align	4


	//----- nvinfo : EIATTR_CUDA_API_VERSION
	.align		4
        /*0000*/ 	.byte	0x04, 0x37
        /*0002*/ 	.short	(.L_120 - .L_119)
.L_119:
        /*0004*/ 	.word	0x00000082


	//----- nvinfo : EIATTR_KPARAM_INFO
	.align		4
.L_120:
        /*0008*/ 	.byte	0x04, 0x17
        /*000a*/ 	.short	(.L_122 - .L_121)
.L_121:
        /*000c*/ 	.word	0x00000000
        /*0010*/ 	.short	0x0005
        /*0012*/ 	.short	0x0030
        /*0014*/ 	.byte	0x00, 0xf0, 0x41, 0x00


	//----- nvinfo : EIATTR_KPARAM_INFO
	.align		4
.L_122:
        /*0018*/ 	.byte	0x04, 0x17
        /*001a*/ 	.short	(.L_124 - .L_123)
.L_123:
        /*001c*/ 	.word	0x00000000
        /*0020*/ 	.short	0x0004
        /*0022*/ 	.short	0x0020
        /*0024*/ 	.byte	0x00, 0xf0, 0x41, 0x00


	//----- nvinfo : EIATTR_KPARAM_INFO
	.align		4
.L_124:
        /*0028*/ 	.byte	0x04, 0x17
        /*002a*/ 	.short	(.L_126 - .L_125)
.L_125:
        /*002c*/ 	.word	0x00000000
        /*0030*/ 	.short	0x0003
        /*0032*/ 	.short	0x0018
        /*0034*/ 	.byte	0x00, 0xf0, 0x21, 0x00


	//----- nvinfo : EIATTR_KPARAM_INFO
	.align		4
.L_126:
        /*0038*/ 	.byte	0x04, 0x17
        /*003a*/ 	.short	(.L_128 - .L_127)
.L_127:
        /*003c*/ 	.word	0x00000000
        /*0040*/ 	.short	0x0002
        /*0042*/ 	.short	0x0010
        /*0044*/ 	.byte	0x00, 0xf0, 0x21, 0x00


	//----- nvinfo : EIATTR_KPARAM_INFO
	.align		4
.L_128:
        /*0048*/ 	.byte	0x04, 0x17
        /*004a*/ 	.short	(.L_130 - .L_129)
.L_129:
        /*004c*/ 	.word	0x00000000
        /*0050*/ 	.short	0x0001
        /*0052*/ 	.short	0x0008
        /*0054*/ 	.byte	0x00, 0xf0, 0x11, 0x00


	//----- nvinfo : EIATTR_KPARAM_INFO
	.align		4
.L_130:
        /*0058*/ 	.byte	0x04, 0x17
        /*005a*/ 	.short	(.L_132 - .L_131)
.L_131:
        /*005c*/ 	.word	0x00000000
        /*0060*/ 	.short	0x0000
        /*0062*/ 	.short	0x0000
        /*0064*/ 	.byte	0x00, 0xf0, 0x21, 0x00


	//----- nvinfo : EIATTR_SPARSE_MMA_MASK
	.align		4
.L_132:
        /*0068*/ 	.byte	0x03, 0x50
        /*006a*/ 	.short	0x0000


	//----- nvinfo : EIATTR_MAXREG_COUNT
	.align		4
        /*006c*/ 	.byte	0x03, 0x1b
        /*006e*/ 	.short	0x00ff


	//----- nvinfo : EIATTR_MERCURY_ISA_VERSION
	.align		4
        /*0070*/ 	.byte	0x03, 0x5f
        /*0072*/ 	.short	0x0101


	//----- nvinfo : EIATTR_VRC_CTA_INIT_COUNT
	.align		4
        /*0074*/ 	.byte	0x02, 0x4a
	.zero		1
	.zero		1


	//----- nvinfo : EIATTR_EXIT_INSTR_OFFSETS
	.align		4
        /*0078*/ 	.byte	0x04, 0x1c
        /*007a*/ 	.short	(.L_134 - .L_133)


	//   ....[0]....
.L_133:
        /*007c*/ 	.word	0x000003f0


	//   ....[1]....
        /*0080*/ 	.word	0x00000ca0


	//   ....[2]....
        /*0084*/ 	.word	0x00000f90


	//   ....[3]....
        /*0088*/ 	.word	0x00001130


	//   ....[4]....
        /*008c*/ 	.word	0x00001160


	//   ....[5]....
        /*0090*/ 	.word	0x000011f0


	//   ....[6]....
        /*0094*/ 	.word	0x00001210


	//   ....[7]....
        /*0098*/ 	.word	0x000016c0


	//   ....[8]....
        /*009c*/ 	.word	0x00001920


	//   ....[9]....
        /*00a0*/ 	.word	0x00001a50


	//   ....[10]....
        /*00a4*/ 	.word	0x00001af0


	//----- nvinfo : EIATTR_MAX_THREADS
	.align		4
.L_134:
        /*00a8*/ 	.byte	0x04, 0x05
        /*00aa*/ 	.short	(.L_136 - .L_135)
.L_135:
        /*00ac*/ 	.word	0x00000080
        /*00b0*/ 	.word	0x00000001
        /*00b4*/ 	.word	0x00000001


	//----- nvinfo : EIATTR_CRS_STACK_SIZE
	.align		4
.L_136:
        /*00b8*/ 	.byte	0x04, 0x1e
        /*00ba*/ 	.short	(.L_138 - .L_137)
.L_137:
        /*00bc*/ 	.word	0x00000000


	//----- nvinfo : EIATTR_CBANK_PARAM_SIZE
	.align		4
.L_138:
        /*00c0*/ 	.byte	0x03, 0x19
        /*00c2*/ 	.short	0x0040


	//----- nvinfo : EIATTR_PARAM_CBANK
	.align		4
        /*00c4*/ 	.byte	0x04, 0x0a
        /*00c6*/ 	.short	(.L_140 - .L_139)
	.align		4
.L_139:
        /*00c8*/ 	.word	index@(.nv.constant0._ZN3cub18CUB_300001_SM_10006detail9transform16transform_kernelINS2_10policy_hubILb1EN4cuda3std3__45tupleIJN6thrust24THRUST_300001_SM_1000_NS6detail15normal_iteratorINSA_10device_ptrIdEEEESF_EEEE10policy1000El13daxpy_functorSF_JPdSK_EEEvT0_iT1_T2_DpNS2_10kernel_argIT3_EE)
        /*00cc*/ 	.short	0x0380
        /*00ce*/ 	.short	0x0040


	//----- nvinfo : EIATTR_SW_WAR
	.align		4
.L_140:
        /*00d0*/ 	.byte	0x04, 0x36
        /*00d2*/ 	.short	(.L_142 - .L_141)
.L_141:
        /*00d4*/ 	.word	0x00000008
.L_142:


//--------------------- .nv.info._ZN3cub18CUB_300001_SM_10006detail9transform16transform_kernelINS2_10policy_hubILb1EN4cuda3std3__45tupleIJN6thrust24THRUST_300001_SM_1000_NS6detail15normal_iteratorINSA_10device_ptrIdEEEESF_EEEE10policy1000Ei13daxpy_functorSF_JPdSK_EEEvT0_iT1_T2_DpNS2_10kernel_argIT3_EE --------------------------
	.section	.nv.info._ZN3cub18CUB_300001_SM_10006detail9transform16transform_kernelINS2_10policy_hubILb1EN4cuda3std3__45tupleIJN6thrust24THRUST_300001_SM_1000_NS6detail15normal_iteratorINSA_10device_ptrIdEEEESF_EEEE10policy1000Ei13daxpy_functorSF_JPdSK_EEEvT0_iT1_T2_DpNS2_10kernel_argIT3_EE,"",@"SHT_CUDA_INFO"
	.sectionflags	@""
	.align	4


	//----- nvinfo : EIATTR_CUDA_API_VERSION
	.align		4
        /*0000*/ 	.byte	0x04, 0x37
        /*0002*/ 	.short	(.L_144 - .L_143)
.L_143:
        /*0004*/ 	.word	0x00000082


	//----- nvinfo : EIATTR_KPARAM_INFO
	.align		4
.L_144:
        /*0008*/ 	.byte	0x04, 0x17
        /*000a*/ 	.short	(.L_146 - .L_145)
.L_145:
        /*000c*/ 	.word	0x00000000
        /*0010*/ 	.short	0x0005
        /*0012*/ 	.short	0x0028
        /*0014*/ 	.byte	0x00, 0xf0, 0x41, 0x00


	//----- nvinfo : EIATTR_KPARAM_INFO
	.align		4
.L_146:
        /*0018*/ 	.byte	0x04, 0x17
        /*001a*/ 	.short	(.L_148 - .L_147)
.L_147:
        /*001c*/ 	.word	0x00000000
        /*0020*/ 	.short	0x0004
        /*0022*/ 	.short	0x0018
        /*0024*/ 	.byte	0x00, 0xf0, 0x41, 0x00


	//----- nvinfo : EIATTR_KPARAM_INFO
	.align		4
.L_148:
        /*0028*/ 	.byte	0x04, 0x17
        /*002a*/ 	.short	(.L_150 - .L_149)
.L_149:
        /*002c*/ 	.word	0x00000000
        /*0030*/ 	.short	0x0003
        /*0032*/ 	.short	0x0010
        /*0034*/ 	.byte	0x00, 0xf0, 0x21, 0x00


	//----- nvinfo : EIATTR_KPARAM_INFO
	.align		4
.L_150:
        /*0038*/ 	.byte	0x04, 0x17
        /*003a*/ 	.short	(.L_152 - .L_151)
.L_151:
        /*003c*/ 	.word	0x00000000
        /*0040*/ 	.short	0x0002
        /*0042*/ 	.short	0x0008
        /*0044*/ 	.byte	0x00, 0xf0, 0x21, 0x00


	//----- nvinfo : EIATTR_KPARAM_INFO
	.align		4
.L_152:
        /*0048*/ 	.byte	0x04, 0x17
        /*004a*/ 	.short	(.L_154 - .L_153)
.L_153:
        /*004c*/ 	.word	0x00000000
        /*0050*/ 	.short	0x0001
        /*0052*/ 	.short	0x0004
        /*0054*/ 	.byte	0x00, 0xf0, 0x11, 0x00


	//----- nvinfo : EIATTR_KPARAM_INFO
	.align		4
.L_154:
        /*0058*/ 	.byte	0x04, 0x17
        /*005a*/ 	.short	(.L_156 - .L_155)
.L_155:
        /*005c*/ 	.word	0x00000000
        /*0060*/ 	.short	0x0000
        /*0062*/ 	.short	0x0000
        /*0064*/ 	.byte	0x00, 0xf0, 0x11, 0x00


	//----- nvinfo : EIATTR_SPARSE_MMA_MASK
	.align		4
.L_156:
        /*0068*/ 	.byte	0x03, 0x50
        /*006a*/ 	.short	0x0000


	//----- nvinfo : EIATTR_MAXREG_COUNT
	.align		4
        /*006c*/ 	.byte	0x03, 0x1b
        /*006e*/ 	.short	0x00ff


	//----- nvinfo : EIATTR_MERCURY_ISA_VERSION
	.align		4
        /*0070*/ 	.byte	0x03, 0x5f
        /*0072*/ 	.short	0x0101


	//----- nvinfo : EIATTR_VRC_CTA_INIT_COUNT
	.align		4
        /*0074*/ 	.byte	0x02, 0x4a
	.zero		1
	.zero		1


	//----- nvinfo : EIATTR_EXIT_INSTR_OFFSETS
	.align		4
        /*0078*/ 	.byte	0x04, 0x1c
        /*007a*/ 	.short	(.L_158 - .L_157)


	//   ....[0]....
.L_157:
        /*007c*/ 	.word	0x00000310


	//   ....[1]....
        /*0080*/ 	.word	0x00000850


	//   ....[2]....
        /*0084*/ 	.word	0x00000aa0


	//   ....[3]....
        /*0088*/ 	.word	0x00000bd0


	//   ....[4]....
        /*008c*/ 	.word	0x00000c70


	//   ....[5]....
        /*0090*/ 	.word	0x00000ca0


	//   ....[6]....
        /*0094*/ 	.word	0x00001200


	//   ....[7]....
        /*0098*/ 	.word	0x000014f0


	//   ....[8]....
        /*009c*/ 	.word	0x00001690


	//   ....[9]....
        /*00a0*/ 	.word	0x000016c0


	//   ....[10]....
        /*00a4*/ 	.word	0x00001750


	//----- nvinfo : EIATTR_MAX_THREADS
	.align		4
.L_158:
        /*00a8*/ 	.byte	0x04, 0x05
        /*00aa*/ 	.short	(.L_160 - .L_159)
.L_159:
        /*00ac*/ 	.word	0x00000080
        /*00b0*/ 	.word	0x00000001
        /*00b4*/ 	.word	0x00000001


	//----- nvinfo : EIATTR_CRS_STACK_SIZE
	.align		4
.L_160:
        /*00b8*/ 	.byte	0x04, 0x1e
        /*00ba*/ 	.short	(.L_162 - .L_161)
.L_161:
        /*00bc*/ 	.word	0x00000000


	//----- nvinfo : EIATTR_CBANK_PARAM_SIZE
	.align		4
.L_162:
        /*00c0*/ 	.byte	0x03, 0x19
        /*00c2*/ 	.short	0x0038


	//----- nvinfo : EIATTR_PARAM_CBANK
	.align		4
        /*00c4*/ 	.byte	0x04, 0x0a
        /*00c6*/ 	.short	(.L_164 - .L_163)
	.align		4
.L_163:
        /*00c8*/ 	.word	index@(.nv.constant0._ZN3cub18CUB_300001_SM_10006detail9transform16transform_kernelINS2_10policy_hubILb1EN4cuda3std3__45tupleIJN6thrust24THRUST_300001_SM_1000_NS6detail15normal_iteratorINSA_10device_ptrIdEEEESF_EEEE10policy1000Ei13daxpy_functorSF_JPdSK_EEEvT0_iT1_T2_DpNS2_10kernel_argIT3_EE)
        /*00cc*/ 	.short	0x0380
        /*00ce*/ 	.short	0x0038


	//----- nvinfo : EIATTR_SW_WAR
	.align		4
.L_164:
        /*00d0*/ 	.byte	0x04, 0x36
        /*00d2*/ 	.short	(.L_166 - .L_165)
.L_165:
        /*00d4*/ 	.word	0x00000008
.L_166:


//--------------------- .nv.info._ZN3cub18CUB_300001_SM_10006detail11EmptyKernelIvEEvv --------------------------
	.section	.nv.info._ZN3cub18CUB_300001_SM_10006detail11EmptyKernelIvEEvv,"",@"SHT_CUDA_INFO"
	.sectionflags	@""
	.align	4


	//----- nvinfo : EIATTR_CUDA_API_VERSION
	.align		4
        /*0000*/ 	.byte	0x04, 0x37
        /*0002*/ 	.short	(.L_168 - .L_167)
.L_167:
        /*0004*/ 	.word	0x00000082


	//----- nvinfo : EIATTR_SPARSE_MMA_MASK
	.align		4
.L_168:
        /*0008*/ 	.byte	0x03, 0x50
        /*000a*/ 	.short	0x0000


	//----- nvinfo : EIATTR_MAXREG_COUNT
	.align		4
        /*000c*/ 	.byte	0x03, 0x1b
        /*000e*/ 	.short	0x00ff


	//----- nvinfo : EIATTR_MERCURY_ISA_VERSION
	.align		4
        /*0010*/ 	.byte	0x03, 0x5f
        /*0012*/ 	.short	0x0101


	//----- nvinfo : EIATTR_VRC_CTA_INIT_COUNT
	.align		4
        /*0014*/ 	.byte	0x02, 0x4a
	.zero		1
	.zero		1


	//----- nvinfo : EIATTR_EXIT_INSTR_OFFSETS
	.align		4
        /*0018*/ 	.byte	0x04, 0x1c
        /*001a*/ 	.short	(.L_170 - .L_169)


	//   ....[0]....
.L_169:
        /*001c*/ 	.word	0x00000010


	//----- nvinfo : EIATTR_SW_WAR
	.align		4
.L_170:
        /*0020*/ 	.byte	0x04, 0x36
        /*0022*/ 	.short	(.L_172 - .L_171)
.L_171:
        /*0024*/ 	.word	0x00000008
.L_172:


//--------------------- .nv.callgraph             --------------------------
	.section	.nv.callgraph,"",@"SHT_CUDA_CALLGRAPH"
	.align	4
	.sectionentsize	8
	.align		4
        /*0000*/ 	.word	0x00000000
	.align		4
        /*0004*/ 	.word	0xffffffff
	.align		4
        /*0008*/ 	.word	0x00000000
	.align		4
        /*000c*/ 	.word	0xfffffffe
	.align		4
        /*0010*/ 	.word	0x00000000
	.align		4
        /*0014*/ 	.word	0xfffffffd
	.align		4
        /*0018*/ 	.word	0x00000000
	.align		4
        /*001c*/ 	.word	0xfffffffc


//--------------------- .nv.constant4             --------------------------
	.section	.nv.constant4,"a",@progbits
	.align	8
	.align		8
.nv.constant4:
        /*0000*/ 	.dword	_ZN34_INTERNAL_86572c68_4_k_cu_c7ac91fc4cuda3std3__45__cpo5beginE
	.align		8
        /*0008*/ 	.dword	_ZN34_INTERNAL_86572c68_4_k_cu_c7ac91fc4cuda3std3__45__cpo3endE
	.align		8
        /*0010*/ 	.dword	_ZN34_INTERNAL_86572c68_4_k_cu_c7ac91fc4cuda3std3__45__cpo6cbeginE
	.align		8
        /*0018*/ 	.dword	_ZN34_INTERNAL_86572c68_4_k_cu_c7ac91fc4cuda3std3__45__cpo4cendE
	.align		8
        /*0020*/ 	.dword	_ZN34_INTERNAL_86572c68_4_k_cu_c7ac91fc4cuda3std3__45__cpo6rbeginE
	.align		8
        /*0028*/ 	.dword	_ZN34_INTERNAL_86572c68_4_k_cu_c7ac91fc4cuda3std3__45__cpo4rendE
	.align		8
        /*0030*/ 	.dword	_ZN34_INTERNAL_86572c68_4_k_cu_c7ac91fc4cuda3std3__45__cpo7crbeginE
	.align		8
        /*0038*/ 	.dword	_ZN34_INTERNAL_86572c68_4_k_cu_c7ac91fc4cuda3std3__45__cpo5crendE
	.align		8
        /*0040*/ 	.dword	_ZN34_INTERNAL_86572c68_4_k_cu_c7ac91fc4cuda3std3__436_GLOBAL__N__86572c68_4_k_cu_c7ac91fc6ignoreE
	.align		8
        /*0048*/ 	.dword	_ZN34_INTERNAL_86572c68_4_k_cu_c7ac91fc4cuda3std3__419piecewise_constructE
	.align		8
        /*0050*/ 	.dword	_ZN34_INTERNAL_86572c68_4_k_cu_c7ac91fc4cuda3std3__48in_placeE
	.align		8
        /*0058*/ 	.dword	_ZN34_INTERNAL_86572c68_4_k_cu_c7ac91fc4cuda3std3__420unreachable_sentinelE
	.align		8
        /*0060*/ 	.dword	_ZN34_INTERNAL_86572c68_4_k_cu_c7ac91fc4cuda3std3__47nulloptE
	.align		8
        /*0068*/ 	.dword	_ZN34_INTERNAL_86572c68_4_k_cu_c7ac91fc4cuda3std3__48unexpectE
	.align		8
        /*0070*/ 	.dword	_ZN34_INTERNAL_86572c68_4_k_cu_c7ac91fc4cuda3std6ranges3__45__cpo4swapE
	.align		8
        /*0078*/ 	.dword	_ZN34_INTERNAL_86572c68_4_k_cu_c7ac91fc4cuda3std6ranges3__45__cpo9iter_moveE
	.align		8
        /*0080*/ 	.dword	_ZN34_INTERNAL_86572c68_4_k_cu_c7ac91fc4cuda3std6ranges3__45__cpo5beginE
	.align		8
        /*0088*/ 	.dword	_ZN34_INTERNAL_86572c68_4_k_cu_c7ac91fc4cuda3std6ranges3__45__cpo3endE
	.align		8
        /*0090*/ 	.dword	_ZN34_INTERNAL_86572c68_4_k_cu_c7ac91fc4cuda3std6ranges3__45__cpo6cbeginE
	.align		8
        /*0098*/ 	.dword	_ZN34_INTERNAL_86572c68_4_k_cu_c7ac91fc4cuda3std6ranges3__45__cpo4cendE
	.align		8
        /*00a0*/ 	.dword	_ZN34_INTERNAL_86572c68_4_k_cu_c7ac91fc4cuda3std6ranges3__45__cpo7advanceE
	.align		8
        /*00a8*/ 	.dword	_ZN34_INTERNAL_86572c68_4_k_cu_c7ac91fc4cuda3std6ranges3__45__cpo9iter_swapE
	.align		8
        /*00b0*/ 	.dword	_ZN34_INTERNAL_86572c68_4_k_cu_c7ac91fc4cuda3std6ranges3__45__cpo4nextE
	.align		8
        /*00b8*/ 	.dword	_ZN34_INTERNAL_86572c68_4_k_cu_c7ac91fc4cuda3std6ranges3__45__cpo4prevE
	.align		8
        /*00c0*/ 	.dword	_ZN34_INTERNAL_86572c68_4_k_cu_c7ac91fc4cuda3std6ranges3__45__cpo4dataE
	.align		8
        /*00c8*/ 	.dword	_ZN34_INTERNAL_86572c68_4_k_cu_c7ac91fc4cuda3std6ranges3__45__cpo5cdataE
	.align		8
        /*00d0*/ 	.dword	_ZN34_INTERNAL_86572c68_4_k_cu_c7ac91fc4cuda3std6ranges3__45__cpo4sizeE
	.align		8
        /*00d8*/ 	.dword	_ZN34_INTERNAL_86572c68_4_k_cu_c7ac91fc4cuda3std6ranges3__45__cpo5ssizeE
	.align		8
        /*00e0*/ 	.dword	_ZN34_INTERNAL_86572c68_4_k_cu_c7ac91fc4cuda3std6ranges3__45__cpo8distanceE
	.align		8
        /*00e8*/ 	.dword	_ZN34_INTERNAL_86572c68_4_k_cu_c7ac91fc6thrust24THRUST_300001_SM_1000_NS8cuda_cub3parE
	.align		8
        /*00f0*/ 	.dword	_ZN34_INTERNAL_86572c68_4_k_cu_c7ac91fc6thrust24THRUST_300001_SM_1000_NS8cuda_cub10par_nosyncE
	.align		8
        /*00f8*/ 	.dword	_ZN34_INTERNAL_86572c68_4_k_cu_c7ac91fc6thrust24THRUST_300001_SM_1000_NS6system6detail10sequential3seqE
	.align		8
        /*0100*/ 	.dword	_ZN34_INTERNAL_86572c68_4_k_cu_c7ac91fc6thrust24THRUST_300001_SM_1000_NS6system3cpp3parE
	.align		8
        /*0108*/ 	.dword	_ZN34_INTERNAL_86572c68_4_k_cu_c7ac91fc6thrust24THRUST_300001_SM_1000_NS12placeholders2_1E
	.align		8
        /*0110*/ 	.dword	_ZN34_INTERNAL_86572c68_4_k_cu_c7ac91fc6thrust24THRUST_300001_SM_1000_NS12placeholders2_2E
	.align		8
        /*0118*/ 	.dword	_ZN34_INTERNAL_86572c68_4_k_cu_c7ac91fc6thrust24THRUST_300001_SM_1000_NS12placeholders2_3E
	.align		8
        /*0120*/ 	.dword	_ZN34_INTERNAL_86572c68_4_k_cu_c7ac91fc6thrust24THRUST_300001_SM_1000_NS12placeholders2_4E
	.align		8
        /*0128*/ 	.dword	_ZN34_INTERNAL_86572c68_4_k_cu_c7ac91fc6thrust24THRUST_300001_SM_1000_NS12placeholders2_5E
	.align		8
        /*0130*/ 	.dword	_ZN34_INTERNAL_86572c68_4_k_cu_c7ac91fc6thrust24THRUST_300001_SM_1000_NS12placeholders2_6E
	.align		8
        /*0138*/ 	.dword	_ZN34_INTERNAL_86572c68_4_k_cu_c7ac91fc6thrust24THRUST_300001_SM_1000_NS12placeholders2_7E
	.align		8
        /*0140*/ 	.dword	_ZN34_INTERNAL_86572c68_4_k_cu_c7ac91fc6thrust24THRUST_300001_SM_1000_NS12placeholders2_8E
	.align		8
        /*0148*/ 	.dword	_ZN34_INTERNAL_86572c68_4_k_cu_c7ac91fc6thrust24THRUST_300001_SM_1000_NS12placeholders2_9E
	.align		8
        /*0150*/ 	.dword	_ZN34_INTERNAL_86572c68_4_k_cu_c7ac91fc6thrust24THRUST_300001_SM_1000_NS12placeholders3_10E
	.align		8
        /*0158*/ 	.dword	_ZN34_INTERNAL_86572c68_4_k_cu_c7ac91fc6thrust24THRUST_300001_SM_1000_NS3seqE
	.align		8
        /*0160*/ 	.dword	_ZN34_INTERNAL_86572c68_4_k_cu_c7ac91fc6thrust24THRUST_300001_SM_1000_NS6deviceE


//--------------------- .text._ZN3cub18CUB_300001_SM_10006detail9transform16transform_kernelINS2_10policy_hubILb1EN4cuda3std3__45tupleIJN6thrust24THRUST_300001_SM_1000_NS6detail15normal_iteratorINSA_10device_ptrIdEEEEEEEE10policy1000El15to_zero_functorSF_JPdEEEvT0_iT1_T2_DpNS2_10kernel_argIT3_EE --------------------------
	.section	.text._ZN3cub18CUB_300001_SM_10006detail9transform16transform_kernelINS2_10policy_hubILb1EN4cuda3std3__45tupleIJN6thrust24THRUST_300001_SM_1000_NS6detail15normal_iteratorINSA_10device_ptrIdEEEEEEEE10policy1000El15to_zero_functorSF_JPdEEEvT0_iT1_T2_DpNS2_10kernel_argIT3_EE,"ax",@progbits
	.align	128
        .global         _ZN3cub18CUB_300001_SM_10006detail9transform16transform_kernelINS2_10policy_hubILb1EN4cuda3std3__45tupleIJN6thrust24THRUST_300001_SM_1000_NS6detail15normal_iteratorINSA_10device_ptrIdEEEEEEEE10policy1000El15to_zero_functorSF_JPdEEEvT0_iT1_T2_DpNS2_10kernel_argIT3_EE
        .type           _ZN3cub18CUB_300001_SM_10006detail9transform16transform_kernelINS2_10policy_hubILb1EN4cuda3std3__45tupleIJN6thrust24THRUST_300001_SM_1000_NS6detail15normal_iteratorINSA_10device_ptrIdEEEEEEEE10policy1000El15to_zero_functorSF_JPdEEEvT0_iT1_T2_DpNS2_10kernel_argIT3_EE,@function
        .size           _ZN3cub18CUB_300001_SM_10006detail9transform16transform_kernelINS2_10policy_hubILb1EN4cuda3std3__45tupleIJN6thrust24THRUST_300001_SM_1000_NS6detail15normal_iteratorINSA_10device_ptrIdEEEEEEEE10policy1000El15to_zero_functorSF_JPdEEEvT0_iT1_T2_DpNS2_10kernel_argIT3_EE,(.L_x_65 - _ZN3cub18CUB_300001_SM_10006detail9transform16transform_kernelINS2_10policy_hubILb1EN4cuda3std3__45tupleIJN6thrust24THRUST_300001_SM_1000_NS6detail15normal_iteratorINSA_10device_ptrIdEEEEEEEE10policy1000El15to_zero_functorSF_JPdEEEvT0_iT1_T2_DpNS2_10kernel_argIT3_EE)
        .other          _ZN3cub18CUB_300001_SM_10006detail9transform16transform_kernelINS2_10policy_hubILb1EN4cuda3std3__45tupleIJN6thrust24THRUST_300001_SM_1000_NS6detail15normal_iteratorINSA_10device_ptrIdEEEEEEEE10policy1000El15to_zero_functorSF_JPdEEEvT0_iT1_T2_DpNS2_10kernel_argIT3_EE,@"STO_CUDA_ENTRY STV_DEFAULT"
_ZN3cub18CUB_300001_SM_10006detail9transform16transform_kernelINS2_10policy_hubILb1EN4cuda3std3__45tupleIJN6thrust24THRUST_300001_SM_1000_NS6detail15normal_iteratorINSA_10device_ptrIdEEEEEEEE10policy1000El15to_zero_functorSF_JPdEEEvT0_iT1_T2_DpNS2_10kernel_argIT3_EE:
.text._ZN3cub18CUB_300001_SM_10006detail9transform16transform_kernelINS2_10policy_hubILb1EN4cuda3std3__45tupleIJN6thrust24THRUST_300001_SM_1000_NS6detail15normal_iteratorINSA_10device_ptrIdEEEEEEEE10policy1000El15to_zero_functorSF_JPdEEEvT0_iT1_T2_DpNS2_10kernel_argIT3_EE:
[----:B------:R-:W-:Y:S08]  /*0000*/  LDC R1, c[0x0][0x37c] ;  /* 0x0000df00ff017b82 */ /* 0x000ff00000000800 */
[----:B------:R-:W0:Y:S01]  /*0010*/  LDC R0, c[0x0][0x388] ;  /* 0x0000e200ff007b82 */ /* 0x000e220000000800 */
[----:B------:R-:W1:Y:S01]  /*0020*/  LDCU.64 UR6, c[0x0][0x380] ;  /* 0x00007000ff0677ac */ /* 0x000e620008000a00 */
[----:B------:R-:W2:Y:S01]  /*0030*/  S2R R15, SR_TID.X ;  /* 0x00000000000f7919 */ /* 0x000ea20000002100 */
[----:B------:R-:W-:Y:S05]  /*0040*/  BSSY.RECONVERGENT B0, `(.L_x_0) ;  /* 0x000001a000007945 */ /* 0x000fea0003800200 */
[----:B------:R-:W3:Y:S01]  /*0050*/  S2UR UR4, SR_CTAID.X ;  /* 0x00000000000479c3 */ /* 0x000ee20000002500 */
[----:B0-----:R-:W-:-:S05]  /*0060*/  IMAD.SHL.U32 R5, R0, 0x80, RZ ;  /* 0x0000008000057824 */ /* 0x001fca00078e00ff */
[----:B------:R-:W-:Y:S01]  /*0070*/  SHF.R.S32.HI R4, RZ, 0x1f, R5 ;  /* 0x0000001fff047819 */ /* 0x000fe20000011405 */
[----:B---3--:R-:W-:-:S04]  /*0080*/  IMAD.WIDE.U32 R2, R5, UR4, RZ ;  /* 0x0000000405027c25 */ /* 0x008fc8000f8e00ff */
[----:B------:R-:W-:Y:S01]  /*0090*/  IMAD R11, R4, UR4, RZ ;  /* 0x00000004040b7c24 */ /* 0x000fe2000f8e02ff */
[----:B-1----:R-:W-:Y:S01]  /*00a0*/  IADD3 R8, P1, PT, -R2, UR6, RZ ;  /* 0x0000000602087c10 */ /* 0x002fe2000ff3e1ff */
[----:B--2---:R-:W-:Y:S02]  /*00b0*/  IMAD.SHL.U32 R9, R15, 0x80, RZ ;  /* 0x000000800f097824 */ /* 0x004fe400078e00ff */
[----:B------:R-:W-:Y:S01]  /*00c0*/  IMAD.IADD R11, R3, 0x1, R11 ;  /* 0x00000001030b7824 */ /* 0x000fe200078e020b */
[----:B------:R-:W-:-:S04]  /*00d0*/  ISETP.LT.U32.AND P0, PT, R8, R5, PT ;  /* 0x000000050800720c */ /* 0x000fc80003f01070 */
[----:B------:R-:W-:-:S04]  /*00e0*/  IADD3.X R7, PT, PT, ~R11, UR7, RZ, P1, !PT ;  /* 0x000000070b077c10 */ /* 0x000fc80008ffe5ff */
[----:B------:R-:W-:-:S04]  /*00f0*/  ISETP.LT.AND.EX P0, PT, R7, R4, PT, P0 ;  /* 0x000000040700720c */ /* 0x000fc80003f01300 */
[----:B------:R-:W-:-:S05]  /*0100*/  SEL R8, R8, R5, P0 ;  /* 0x0000000508087207 */ /* 0x000fca0000000000 */
[----:B------:R-:W-:-:S05]  /*0110*/  IMAD.SHL.U32 R4, R8, 0x8, RZ ;  /* 0x0000000808047824 */ /* 0x000fca00078e00ff */
[----:B------:R-:W-:-:S13]  /*0120*/  ISETP.GE.AND P0, PT, R9, R4, PT ;  /* 0x000000040900720c */ /* 0x000fda0003f06270 */
[----:B------:R-:W-:Y:S05]  /*0130*/  @P0 BRA `(.L_x_1) ;  /* 0x0000000000280947 */ /* 0x000fea0003800000 */
[----:B------:R-:W0:Y:S02]  /*0140*/  LDC.64 R6, c[0x0][0x3a0] ;  /* 0x0000e800ff067b82 */ /* 0x000e240000000a00 */
[----:B0-----:R-:W-:-:S04]  /*0150*/  LEA R6, P0, R2, R6, 0x3 ;  /* 0x0000000602067211 */ /* 0x001fc800078018ff */
[----:B------:R-:W-:-:S03]  /*0160*/  LEA.HI.X R7, R2, R7, R11, 0x3, P0 ;  /* 0x0000000702077211 */ /* 0x000fc600000f1c0b */
[----:B------:R-:W-:-:S07]  /*0170*/  IMAD.WIDE.U32 R6, R15, 0x80, R6 ;  /* 0x000000800f067825 */ /* 0x000fce00078e0006 */
.L_x_2:
[----:B------:R-:W-:Y:S01]  /*0180*/  VIADD R9, R9, 0x4000 ;  /* 0x0000400009097836 */ /* 0x000fe20000000000 */
[----:B------:R0:W-:Y:S04]  /*0190*/  CCTL.E.PF2 [R6] ;  /* 0x000000000600798f */ /* 0x0001e80000800100 */
[----:B------:R-:W-:Y:S02]  /*01a0*/  ISETP.GE.AND P0, PT, R9, R4, PT ;  /* 0x000000040900720c */ /* 0x000fe40003f06270 */
[----:B0-----:R-:W-:-:S05]  /*01b0*/  IADD3 R6, P1, PT, R6, 0x4000, RZ ;  /* 0x0000400006067810 */ /* 0x001fca0007f3e0ff */
[----:B------:R-:W-:-:S06]  /*01c0*/  IMAD.X R7, RZ, RZ, R7, P1 ;  /* 0x000000ffff077224 */ /* 0x000fcc00008e0607 */
[----:B------:R-:W-:Y:S05]  /*01d0*/  @!P0 BRA `(.L_x_2) ;  /* 0xfffffffc00e88947 */ /* 0x000fea000383ffff */
.L_x_1:
[----:B------:R-:W-:Y:S05]  /*01e0*/  BSYNC.RECONVERGENT B0 ;  /* 0x0000000000007941 */ /* 0x000fea0003800200 */
.L_x_0:
[----:B------:R-:W0:Y:S01]  /*01f0*/  LDCU.64 UR8, c[0x0][0x3a0] ;  /* 0x00007400ff0877ac */ /* 0x000e220008000a00 */
[----:B------:R-:W-:Y:S01]  /*0200*/  ISETP.NE.AND P0, PT, R5, R8, PT ;  /* 0x000000080500720c */ /* 0x000fe20003f05270 */
[C---:B------:R-:W-:Y:S01]  /*0210*/  IMAD.SHL.U32 R6, R2.reuse, 0x8, RZ ;  /* 0x0000000802067824 */ /* 0x040fe200078e00ff */
[----:B------:R-:W-:Y:S01]  /*0220*/  SHF.L.U64.HI R7, R2, 0x3, R11 ;  /* 0x0000000302077819 */ /* 0x000fe2000001020b */
[----:B------:R-:W1:Y:S01]  /*0230*/  LDCU.64 UR6, c[0x0][0x398] ;  /* 0x00007300ff0677ac */ /* 0x000e620008000a00 */
[----:B------:R-:W2:Y:S02]  /*0240*/  LDCU.64 UR4, c[0x0][0x358] ;  /* 0x00006b00ff0477ac */ /* 0x000ea40008000a00 */
[C---:B0-----:R-:W-:Y:S02]  /*0250*/  IADD3 R4, P1, PT, R6.reuse, UR8, RZ ;  /* 0x0000000806047c10 */ /* 0x041fe4000ff3e0ff */
[----:B-1----:R-:W-:Y:S02]  /*0260*/  IADD3 R2, P2, PT, R6, UR6, RZ ;  /* 0x0000000606027c10 */ /* 0x002fe4000ff5e0ff */
[----:B------:R-:W-:-:S02]  /*0270*/  IADD3.X R5, PT, PT, R7, UR9, RZ, P1, !PT ;  /* 0x0000000907057c10 */ /* 0x000fc40008ffe4ff */
[----:B------:R-:W-:Y:S01]  /*0280*/  IADD3.X R3, PT, PT, R7, UR7, RZ, P2, !PT ;  /* 0x0000000707037c10 */ /* 0x000fe200097fe4ff */
[----:B--2---:R-:W-:Y:S08]  /*0290*/  @!P0 BRA `(.L_x_3) ;  /* 0x0000001400c48947 */ /* 0x004ff00003800000 */
[----:B------:R-:W-:-:S13]  /*02a0*/  ISETP.GE.AND P0, PT, R0, 0x1, PT ;  /* 0x000000010000780c */ /* 0x000fda0003f06270 */
[----:B------:R-:W-:Y:S05]  /*02b0*/  @!P0 EXIT ;  /* 0x000000000000894d */ /* 0x000fea0003800000 */
[C---:B------:R-:W-:Y:S01]  /*02c0*/  ISETP.GE.U32.AND P0, PT, R0.reuse, 0x4, PT ;  /* 0x000000040000780c */ /* 0x040fe20003f06070 */
[----:B------:R-:W-:Y:S01]  /*02d0*/  IMAD.MOV.U32 R10, RZ, RZ, RZ ;  /* 0x000000ffff0a7224 */ /* 0x000fe200078e00ff */
[----:B------:R-:W-:-:S11]  /*02e0*/  LOP3.LUT R6, R0, 0x3, RZ, 0xc0, !PT ;  /* 0x0000000300067812 */ /* 0x000fd600078ec0ff */
[----:B------:R-:W-:Y:S05]  /*02f0*/  @!P0 BRA `(.L_x_4) ;  /* 0x0000001400648947 */ /* 0x000fea0003800000 */
[----:B------:R-:W-:-:S13]  /*0300*/  ISETP.GE.AND P2, PT, R15, R8, PT ;  /* 0x000000080f00720c */ /* 0x000fda0003f46270 */
[C---:B------:R-:W-:Y:S01]  /*0310*/  @!P2 IMAD.WIDE R10, R15.reuse, 0x8, R4 ;  /* 0x000000080f0aa825 */ /* 0x040fe200078e0204 */
[----:B------:R-:W0:Y:S05]  /*0320*/  @!P2 LDC.64 R12, c[0x0][0x390] ;  /* 0x0000e400ff0cab82 */ /* 0x000e2a0000000a00 */
[----:B------:R-:W0:Y:S01]  /*0330*/  @!P2 LDG.E.64 R10, desc[UR4][R10.64] ;  /* 0x000000040a0aa981 */ /* 0x000e22000c1e1b00 */
[----:B------:R-:W-:-:S05]  /*0340*/  VIADD R7, R15, 0x80 ;  /* 0x000000800f077836 */ /* 0x000fca0000000000 */
[----:B------:R-:W-:-:S13]  /*0350*/  ISETP.GE.AND P0, PT, R7, R8, PT ;  /* 0x000000080700720c */ /* 0x000fda0003f06270 */
[----:B------:R-:W-:Y:S01]  /*0360*/  @!P0 IMAD.WIDE R16, R7, 0x8, R4 ;  /* 0x0000000807108825 */ /* 0x000fe200078e0204 */
[----:B0-----:R-:W-:-:S03]  /*0370*/  @!P2 DSETP.GTU.AND P1, PT, |R10|, R12, PT ;  /* 0x0000000c0a00a22a */ /* 0x001fc60003f2c200 */
[----:B------:R-:W-:-:S03]  /*0380*/  @!P2 IMAD.WIDE R12, R15, 0x8, R2 ;  /* 0x000000080f0ca825 */ /* 0x000fc600078e0202 */
[----:B------:R-:W-:Y:S02]  /*0390*/  @!P2 FSEL R20, R10, RZ, P1 ;  /* 0x000000ff0a14a208 */ /* 0x000fe40000800000 */
[----:B------:R-:W-:Y:S02]  /*03a0*/  @!P2 FSEL R21, R11, RZ, P1 ;  /* 0x000000ff0b15a208 */ /* 0x000fe40000800000 */
[----:B------:R-:W0:Y:S03]  /*03b0*/  @!P0 LDC.64 R10, c[0x0][0x390] ;  /* 0x0000e400ff0a8b82 */ /* 0x000e260000000a00 */
[----:B------:R1:W-:Y:S04]  /*03c0*/  @!P2 STG.E.64 desc[UR4][R12.64], R20 ;  /* 0x000000140c00a986 */ /* 0x0003e8000c101b04 */
[----:B------:R-:W0:Y:S01]  /*03d0*/  @!P0 LDG.E.64 R16, desc[UR4][R16.64] ;  /* 0x0000000410108981 */ /* 0x000e22000c1e1b00 */
[----:B------:R-:W-:-:S05]  /*03e0*/  VIADD R9, R15, 0x100 ;  /* 0x000001000f097836 */ /* 0x000fca0000000000 */
[----:B------:R-:W-:-:S13]  /*03f0*/  ISETP.GE.AND P1, PT, R9, R8, PT ;  /* 0x000000080900720c */ /* 0x000fda0003f26270 */
[----:B------:R-:W-:Y:S01]  /*0400*/  @!P1 IMAD.WIDE R18, R9, 0x8, R4 ;  /* 0x0000000809129825 */ /* 0x000fe200078e0204 */
[----:B-1----:R-:W1:Y:S01]  /*0410*/  @!P1 LDC.64 R12, c[0x0][0x390] ;  /* 0x0000e400ff0c9b82 */ /* 0x002e620000000a00 */
[----:B0-----:R-:W-:Y:S02]  /*0420*/  @!P0 DSETP.GTU.AND P2, PT, |R16|, R10, PT ;  /* 0x0000000a1000822a */ /* 0x001fe40003f4c200 */
[----:B------:R-:W-:-:S04]  /*0430*/  @!P0 IMAD.WIDE R10, R7, 0x8, R2 ;  /* 0x00000008070a8825 */ /* 0x000fc800078e0202 */
[----:B------:R-:W-:Y:S02]  /*0440*/  @!P0 FSEL R22, R16, RZ, P2 ;  /* 0x000000ff10168208 */ /* 0x000fe40001000000 */
[----:B------:R-:W-:-:S05]  /*0450*/  @!P0 FSEL R23, R17, RZ, P2 ;  /* 0x000000ff11178208 */ /* 0x000fca0001000000 */
[----:B------:R0:W-:Y:S04]  /*0460*/  @!P0 STG.E.64 desc[UR4][R10.64], R22 ;  /* 0x000000160a008986 */ /* 0x0001e8000c101b04 */
[----:B------:R-:W1:Y:S01]  /*0470*/  @!P1 LDG.E.64 R18, desc[UR4][R18.64] ;  /* 0x0000000412129981 */ /* 0x000e62000c1e1b00 */
[----:B------:R-:W-:-:S05]  /*0480*/  VIADD R7, R15, 0x180 ;  /* 0x000001800f077836 */ /* 0x000fca0000000000 */
[----:B------:R-:W-:-:S13]  /*0490*/  ISETP.GE.AND P2, PT, R7, R8, PT ;  /* 0x000000080700720c */ /* 0x000fda0003f46270 */
[----:B------:R-:W-:Y:S01]  /*04a0*/  @!P2 IMAD.WIDE R16, R7, 0x8, R4 ;  /* 0x000000080710a825 */ /* 0x000fe200078e0204 */
[----:B0-----:R-:W0:Y:S01]  /*04b0*/  @!P2 LDC.64 R10, c[0x0][0x390] ;  /* 0x0000e400ff0aab82 */ /* 0x001e220000000a00 */
[----:B-1----:R-:W-:Y:S02]  /*04c0*/  @!P1 DSETP.GTU.AND P0, PT, |R18|, R12, PT ;  /* 0x0000000c1200922a */ /* 0x002fe40003f0c200 */
[----:B------:R-:W-:-:S04]  /*04d0*/  @!P1 IMAD.WIDE R12, R9, 0x8, R2 ;  /* 0x00000008090c9825 */ /* 0x000fc800078e0202 */
[----:B------:R-:W-:Y:S02]  /*04e0*/  @!P1 FSEL R20, R18, RZ, P0 ;  /* 0x000000ff12149208 */ /* 0x000fe40000000000 */
[----:B------:R-:W-:-:S05]  /*04f0*/  @!P1 FSEL R21, R19, RZ, P0 ;  /* 0x000000ff13159208 */ /* 0x000fca0000000000 */
[----:B------:R1:W-:Y:S04]  /*0500*/  @!P1 STG.E.64 desc[UR4][R12.64], R20 ;  /* 0x000000140c009986 */ /* 0x0003e8000c101b04 */
[----:B------:R-:W0:Y:S01]  /*0510*/  @!P2 LDG.E.64 R16, desc[UR4][R16.64] ;  /* 0x000000041010a981 */ /* 0x000e22000c1e1b00 */
[----:B------:R-:W-:Y:S01]  /*0520*/  @!P2 IMAD.WIDE R18, R7, 0x8, R2 ;  /* 0x000000080712a825 */ /* 0x000fe200078e0202 */
[----:B0-----:R-:W-:Y:S01]  /*0530*/  @!P2 DSETP.GTU.AND P0, PT, |R16|, R10, PT ;  /* 0x0000000a1000a22a */ /* 0x001fe20003f0c200 */
[----:B------:R-:W-:-:S05]  /*0540*/  LOP3.LUT R10, R0, 0x7ffffffc, RZ, 0xc0, !PT ;  /* 0x7ffffffc000a7812 */ /* 0x000fca00078ec0ff */
[----:B------:R-:W-:Y:S02]  /*0550*/  @!P2 FSEL R22, R16, RZ, P0 ;  /* 0x000000ff1016a208 */ /* 0x000fe40000000000 */
[----:B------:R-:W-:Y:S02]  /*0560*/  @!P2 FSEL R23, R17, RZ, P0 ;  /* 0x000000ff1117a208 */ /* 0x000fe40000000000 */
[----:B------:R-:W-:-:S03]  /*0570*/  ISETP.NE.AND P0, PT, R10, 0x4, PT ;  /* 0x000000040a00780c */ /* 0x000fc60003f05270 */
[----:B------:R1:W-:Y:S10]  /*0580*/  @!P2 STG.E.64 desc[UR4][R18.64], R22 ;  /* 0x000000161200a986 */ /* 0x0003f4000c101b04 */
[----:B------:R-:W-:Y:S05]  /*0590*/  @!P0 BRA `(.L_x_4) ;  /* 0x0000001000bc8947 */ /* 0x000fea0003800000 */
[----:B------:R-:W-:-:S05]  /*05a0*/  IMAD.MOV.U32 R7, RZ, RZ, 0x4 ;  /* 0x00000004ff077424 */ /* 0x000fca00078e00ff */
[----:B------:R-:W-:-:S13]  /*05b0*/  ISETP.GE.AND P0, PT, R7, R10, PT ;  /* 0x0000000a0700720c */ /* 0x000fda0003f06270 */
[----:B------:R-:W-:Y:S05]  /*05c0*/  @P0 BRA `(.L_x_5) ;  /* 0x0000001000040947 */ /* 0x000fea0003800000 */
[----:B------:R-:W-:Y:S01]  /*05d0*/  IMAD.IADD R0, R10, 0x1, -R7 ;  /* 0x000000010a007824 */ /* 0x000fe200078e0a07 */
[----:B------:R-:W-:-:S04]  /*05e0*/  PLOP3.LUT P0, PT, PT, PT, PT, 0x80, 0x8 ;  /* 0x000000000008781c */ /* 0x000fc80003f0f070 */
[----:B------:R-:W-:-:S13]  /*05f0*/  ISETP.GT.AND P1, PT, R0, 0xc, PT ;  /* 0x0000000c0000780c */ /* 0x000fda0003f24270 */
[----:B------:R-:W-:Y:S05]  /*0600*/  @!P1 BRA `(.L_x_6) ;  /* 0x0000000800949947 */ /* 0x000fea0003800000 */
[----:B------:R-:W-:Y:S01]  /*0610*/  PLOP3.LUT P0, PT, PT, PT, PT, 0x8, 0x80 ;  /* 0x000000000080781c */ /* 0x000fe20003f0e170 */
[----:B------:R-:W-:-:S12]  /*0620*/  VIADD R0, R10, 0xfffffff4 ;  /* 0xfffffff40a007836 */ /* 0x000fd80000000000 */
.L_x_7:
[----:B------:R-:W-:-:S05]  /*0630*/  IMAD R9, R7, 0x80, R15 ;  /* 0x0000008007097824 */ /* 0x000fca00078e020f */
[----:B------:R-:W-:-:S13]  /*0640*/  ISETP.GE.AND P3, PT, R9, R8, PT ;  /* 0x000000080900720c */ /* 0x000fda0003f66270 */
[C---:B01----:R-:W-:Y:S01]  /*0650*/  @!P3 IMAD.WIDE R12, R9.reuse, 0x8, R4 ;  /* 0x00000008090cb825 */ /* 0x043fe200078e0204 */
[----:B------:R-:W0:Y:S05]  /*0660*/  @!P3 LDC.64 R16, c[0x0][0x390] ;  /* 0x0000e400ff10bb82 */ /* 0x000e2a0000000a00 */
[----:B------:R-:W0:Y:S01]  /*0670*/  @!P3 LDG.E.64 R12, desc[UR4][R12.64] ;  /* 0x000000040c0cb981 */ /* 0x000e22000c1e1b00 */
[----:B------:R-:W-:-:S05]  /*0680*/  VIADD R11, R9, 0x80 ;  /* 0x00000080090b7836 */ /* 0x000fca0000000000 */
[----:B------:R-:W-:-:S13]  /*0690*/  ISETP.GE.AND P2, PT, R11, R8, PT ;  /* 0x000000080b00720c */ /* 0x000fda0003f46270 */
[----:B------:R-:W-:Y:S01]  /*06a0*/  @!P2 IMAD.WIDE R18, R11, 0x8, R4 ;  /* 0x000000080b12a825 */ /* 0x000fe200078e0204 */
[----:B------:R-:W1:Y:S01]  /*06b0*/  @!P2 LDC.64 R20, c[0x0][0x390] ;  /* 0x0000e400ff14ab82 */ /* 0x000e620000000a00 */
        /* <DEDUP_REMOVED lines=136> */
[----:B------:R-:W-:Y:S02]  /*0f40*/  VIADD R9, R9, 0x780 ;  /* 0x0000078009097836 */ /* 0x000fe40000000000 */
[----:B------:R-:W-:-:S03]  /*0f50*/  @!P1 IMAD.WIDE R12, R13, 0x8, R2 ;  /* 0x000000080d0c9825 */ /* 0x000fc600078e0202 */
[----:B------:R-:W-:-:S13]  /*0f60*/  ISETP.GE.AND P2, PT, R9, R8, PT ;  /* 0x000000080900720c */ /* 0x000fda0003f46270 */
[----:B------:R-:W2:Y:S01]  /*0f70*/  @!P2 LDC.64 R18, c[0x0][0x390] ;  /* 0x0000e400ff12ab82 */ /* 0x000ea20000000a00 */
[----:B0-----:R-:W-:Y:S01]  /*0f80*/  @!P1 DSETP.GTU.AND P3, PT, |R22|, R16, PT ;  /* 0x000000101600922a */ /* 0x001fe20003f6c200 */
[----:B------:R-:W-:-:S05]  /*0f90*/  @!P2 IMAD.WIDE R16, R9, 0x8, R4 ;  /* 0x000000080910a825 */ /* 0x000fca00078e0204 */
[----:B------:R-:W-:Y:S02]  /*0fa0*/  @!P1 FSEL R24, R22, RZ, P3 ;  /* 0x000000ff16189208 */ /* 0x000fe40001800000 */
[----:B------:R-:W-:-:S05]  /*0fb0*/  @!P1 FSEL R25, R23, RZ, P3 ;  /* 0x000000ff17199208 */ /* 0x000fca0001800000 */
[----:B------:R0:W-:Y:S04]  /*0fc0*/  @!P1 STG.E.64 desc[UR4][R12.64], R24 ;  /* 0x000000180c009986 */ /* 0x0001e8000c101b04 */
[----:B------:R-:W2:Y:S01]  /*0fd0*/  @!P2 LDG.E.64 R16, desc[UR4][R16.64] ;  /* 0x000000041010a981 */ /* 0x000ea2000c1e1b00 */
[----:B------:R-:W-:Y:S01]  /*0fe0*/  VIADD R7, R7, 0x10 ;  /* 0x0000001007077836 */ /* 0x000fe20000000000 */
[----:B--2---:R-:W-:Y:S01]  /*0ff0*/  @!P2 DSETP.GTU.AND P1, PT, |R16|, R18, PT ;  /* 0x000000121000a22a */ /* 0x004fe20003f2c200 */
[----:B------:R-:W-:-:S05]  /*1000*/  @!P2 IMAD.WIDE R18, R9, 0x8, R2 ;  /* 0x000000080912a825 */ /* 0x000fca00078e0202 */
[----:B-1----:R-:W-:Y:S02]  /*1010*/  @!P2 FSEL R20, R16, RZ, P1 ;  /* 0x000000ff1014a208 */ /* 0x002fe40000800000 */
[----:B------:R-:W-:Y:S02]  /*1020*/  @!P2 FSEL R21, R17, RZ, P1 ;  /* 0x000000ff1115a208 */ /* 0x000fe40000800000 */
[----:B------:R-:W-:-:S03]  /*1030*/  ISETP.GE.AND P1, PT, R7, R0, PT ;  /* 0x000000000700720c */ /* 0x000fc60003f26270 */
[----:B------:R0:W-:Y:S10]  /*1040*/  @!P2 STG.E.64 desc[UR4][R18.64], R20 ;  /* 0x000000141200a986 */ /* 0x0001f4000c101b04 */
[----:B------:R-:W-:Y:S05]  /*1050*/  @!P1 BRA `(.L_x_7) ;  /* 0xfffffff400749947 */ /* 0x000fea000383ffff */
.L_x_6:
[----:B------:R-:W-:-:S05]  /*1060*/  IMAD.IADD R0, R10, 0x1, -R7 ;  /* 0x000000010a007824 */ /* 0x000fca00078e0a07 */
[----:B------:R-:W-:-:S13]  /*1070*/  ISETP.GT.AND P1, PT, R0, 0x4, PT ;  /* 0x000000040000780c */ /* 0x000fda0003f24270 */
[----:B------:R-:W-:Y:S05]  /*1080*/  @!P1 BRA `(.L_x_8) ;  /* 0x00000004004c9947 */ /* 0x000fea0003800000 */
        /* <DEDUP_REMOVED lines=35> */
[----:B------:R-:W-:-:S04]  /*12c0*/  VIADD R0, R7, 0x4 ;  /* 0x0000000407007836 */ /* 0x000fc80000000000 */
[----:B------:R-:W-:-:S05]  /*12d0*/  IMAD R7, R0, 0x80, R15 ;  /* 0x0000008000077824 */ /* 0x000fca00078e020f */
        /* <DEDUP_REMOVED lines=38> */
[----:B------:R-:W0:Y:S02]  /*1540*/  @!P2 LDG.E.64 R18, desc[UR4][R18.64] ;  /* 0x000000041212a981 */ /* 0x000e24000c1e1b00 */
[----:B0-----:R-:W-:Y:S01]  /*1550*/  @!P2 DSETP.GTU.AND P0, PT, |R18|, R12, PT ;  /* 0x0000000c1200a22a */ /* 0x001fe20003f0c200 */
[----:B------:R-:W-:-:S05]  /*1560*/  @!P2 IMAD.WIDE R12, R7, 0x8, R2 ;  /* 0x00000008070ca825 */ /* 0x000fca00078e0202 */
[----:B------:R-:W-:Y:S01]  /*1570*/  @!P2 FSEL R20, R18, RZ, P0 ;  /* 0x000000ff1214a208 */ /* 0x000fe20000000000 */
[----:B------:R-:W-:Y:S01]  /*1580*/  VIADD R7, R0, 0x4 ;  /* 0x0000000400077836 */ /* 0x000fe20000000000 */
[----:B------:R-:W-:Y:S02]  /*1590*/  @!P2 FSEL R21, R19, RZ, P0 ;  /* 0x000000ff1315a208 */ /* 0x000fe40000000000 */
[----:B------:R-:W-:-:S03]  /*15a0*/  PLOP3.LUT P0, PT, PT, PT, PT, 0x8, 0x80 ;  /* 0x000000000080781c */ /* 0x000fc60003f0e170 */
[----:B------:R2:W-:Y:S10]  /*15b0*/  @!P2 STG.E.64 desc[UR4][R12.64], R20 ;  /* 0x000000140c00a986 */ /* 0x0005f4000c101b04 */
.L_x_8:
[----:B------:R-:W-:-:S13]  /*15c0*/  ISETP.EQ.AND P1, PT, R7, R10, PT ;  /* 0x0000000a0700720c */ /* 0x000fda0003f22270 */
[----:B------:R-:W-:Y:S05]  /*15d0*/  @!P0 BRA P1, `(.L_x_4) ;  /* 0x0000000000ac8947 */ /* 0x000fea0000800000 */
.L_x_5:
[----:B------:R-:W-:-:S05]  /*15e0*/  IMAD R9, R7, 0x80, R15 ;  /* 0x0000008007097824 */ /* 0x000fca00078e020f */
[----:B------:R-:W-:-:S13]  /*15f0*/  ISETP.GE.AND P2, PT, R9, R8, PT ;  /* 0x000000080900720c */ /* 0x000fda0003f46270 */
[C---:B--23--:R-:W-:Y:S01]  /*1600*/  @!P2 IMAD.WIDE R16, R9.reuse, 0x8, R4 ;  /* 0x000000080910a825 */ /* 0x04cfe200078e0204 */
[----:B01----:R-:W0:Y:S05]  /*1610*/  @!P2 LDC.64 R12, c[0x0][0x390] ;  /* 0x0000e400ff0cab82 */ /* 0x003e2a0000000a00 */
[----:B------:R-:W0:Y:S01]  /*1620*/  @!P2 LDG.E.64 R16, desc[UR4][R16.64] ;  /* 0x000000041010a981 */ /* 0x000e22000c1e1b00 */
[C---:B------:R-:W-:Y:S02]  /*1630*/  VIADD R21, R9.reuse, 0x80 ;  /* 0x0000008009157836 */ /* 0x040fe40000000000 */
[----:B------:R-:W-:-:S03]  /*1640*/  @!P2 IMAD.WIDE R18, R9, 0x8, R2 ;  /* 0x000000080912a825 */ /* 0x000fc600078e0202 */
[----:B------:R-:W-:Y:S01]  /*1650*/  ISETP.GE.AND P0, PT, R21, R8, PT ;  /* 0x000000081500720c */ /* 0x000fe20003f06270 */
[----:B0-----:R-:W-:-:S12]  /*1660*/  @!P2 DSETP.GTU.AND P1, PT, |R16|, R12, PT ;  /* 0x0000000c1000a22a */ /* 0x001fd80003f2c200 */
[----:B------:R-:W-:Y:S01]  /*1670*/  @!P0 IMAD.WIDE R12, R21, 0x8, R4 ;  /* 0x00000008150c8825 */ /* 0x000fe200078e0204 */
[----:B------:R-:W-:Y:S02]  /*1680*/  @!P2 FSEL R22, R16, RZ, P1 ;  /* 0x000000ff1016a208 */ /* 0x000fe40000800000 */
[----:B------:R-:W-:Y:S02]  /*1690*/  @!P2 FSEL R23, R17, RZ, P1 ;  /* 0x000000ff1117a208 */ /* 0x000fe40000800000 */
[----:B------:R-:W0:Y:S03]  /*16a0*/  @!P0 LDC.64 R16, c[0x0][0x390] ;  /* 0x0000e400ff108b82 */ /* 0x000e260000000a00 */
[----:B------:R1:W-:Y:S04]  /*16b0*/  @!P2 STG.E.64 desc[UR4][R18.64], R22 ;  /* 0x000000161200a986 */ /* 0x0003e8000c101b04 */
[----:B------:R-:W0:Y:S01]  /*16c0*/  @!P0 LDG.E.64 R12, desc[UR4][R12.64] ;  /* 0x000000040c0c8981 */ /* 0x000e22000c1e1b00 */
[----:B------:R-:W-:-:S02]  /*16d0*/  VIADD R11, R9, 0x100 ;  /* 0x00000100090b7836 */ /* 0x000fc40000000000 */
        /* <DEDUP_REMOVED lines=10> */
[----:B-1----:R-:W-:-:S03]  /*1780*/  @!P1 IMAD.WIDE R18, R11, 0x8, R2 ;  /* 0x000000080b129825 */ /* 0x002fc600078e0202 */
        /* <DEDUP_REMOVED lines=8> */
[----:B------:R-:W-:Y:S01]  /*1810*/  VIADD R7, R7, 0x4 ;  /* 0x0000000407077836 */ /* 0x000fe20000000000 */
[----:B0-----:R-:W-:Y:S01]  /*1820*/  @!P2 DSETP.GTU.AND P0, PT, |R12|, R16, PT ;  /* 0x000000100c00a22a */ /* 0x001fe20003f0c200 */
[----:B------:R-:W-:-:S05]  /*1830*/  @!P2 IMAD.WIDE R16, R9, 0x8, R2 ;  /* 0x000000080910a825 */ /* 0x000fca00078e0202 */
[----:B--2---:R-:W-:Y:S02]  /*1840*/  @!P2 FSEL R20, R12, RZ, P0 ;  /* 0x000000ff0c14a208 */ /* 0x004fe40000000000 */
[----:B------:R-:W-:Y:S02]  /*1850*/  @!P2 FSEL R21, R13, RZ, P0 ;  /* 0x000000ff0d15a208 */ /* 0x000fe40000000000 */
[----:B------:R-:W-:-:S03]  /*1860*/  ISETP.NE.AND P0, PT, R7, R10, PT ;  /* 0x0000000a0700720c */ /* 0x000fc60003f05270 */
[----:B------:R3:W-:Y:S10]  /*1870*/  @!P2 STG.E.64 desc[UR4][R16.64], R20 ;  /* 0x000000141000a986 */ /* 0x0007f4000c101b04 */
[----:B------:R-:W-:Y:S05]  /*1880*/  @P0 BRA `(.L_x_5) ;  /* 0xfffffffc00540947 */ /* 0x000fea000383ffff */
.L_x_4:
[----:B------:R-:W-:-:S13]  /*1890*/  ISETP.NE.AND P0, PT, R6, RZ, PT ;  /* 0x000000ff0600720c */ /* 0x000fda0003f05270 */
[----:B------:R-:W-:Y:S05]  /*18a0*/  @!P0 EXIT ;  /* 0x000000000000894d */ /* 0x000fea0003800000 */
[----:B------:R-:W-:Y:S02]  /*18b0*/  IMAD R15, R10, 0x80, R15 ;  /* 0x000000800a0f7824 */ /* 0x000fe400078e020f */
[----:B------:R-:W-:-:S07]  /*18c0*/  IMAD.MOV R0, RZ, RZ, -R6 ;  /* 0x000000ffff007224 */ /* 0x000fce00078e0a06 */
.L_x_9:
[----:B------:R-:W-:-:S13]  /*18d0*/  ISETP.GE.AND P1, PT, R15, R8, PT ;  /* 0x000000080f00720c */ /* 0x000fda0003f26270 */
[C---:B------:R-:W-:Y:S01]  /*18e0*/  @!P1 IMAD.WIDE R6, R15.reuse, 0x8, R4 ;  /* 0x000000080f069825 */ /* 0x040fe200078e0204 */
[----:B----4-:R-:W4:Y:S05]  /*18f0*/  @!P1 LDC.64 R10, c[0x0][0x390] ;  /* 0x0000e400ff0a9b82 */ /* 0x010f2a0000000a00 */
[----:B------:R-:W4:Y:S01]  /*1900*/  @!P1 LDG.E.64 R6, desc[UR4][R6.64] ;  /* 0x0000000406069981 */ /* 0x000f22000c1e1b00 */
[----:B------:R-:W-:Y:S01]  /*1910*/  VIADD R0, R0, 0x1 ;  /* 0x0000000100007836 */ /* 0x000fe20000000000 */
[----:B----4-:R-:W-:Y:S01]  /*1920*/  @!P1 DSETP.GTU.AND P0, PT, |R6|, R10, PT ;  /* 0x0000000a0600922a */ /* 0x010fe20003f0c200 */
[----:B------:R-:W-:-:S05]  /*1930*/  @!P1 IMAD.WIDE R10, R15, 0x8, R2 ;  /* 0x000000080f0a9825 */ /* 0x000fca00078e0202 */
[----:B012---:R-:W-:Y:S01]  /*1940*/  @!P1 FSEL R12, R6, RZ, P0 ;  /* 0x000000ff060c9208 */ /* 0x007fe20000000000 */
[----:B------:R-:W-:Y:S01]  /*1950*/  VIADD R15, R15, 0x80 ;  /* 0x000000800f0f7836 */ /* 0x000fe20000000000 */
[----:B------:R-:W-:Y:S02]  /*1960*/  @!P1 FSEL R13, R7, RZ, P0 ;  /* 0x000000ff070d9208 */ /* 0x000fe40000000000 */
[----:B------:R-:W-:-:S03]  /*1970*/  ISETP.NE.AND P0, PT, R0, RZ, PT ;  /* 0x000000ff0000720c */ /* 0x000fc60003f05270 */
[----:B------:R4:W-:Y:S10]  /*1980*/  @!P1 STG.E.64 desc[UR4][R10.64], R12 ;  /* 0x0000000c0a009986 */ /* 0x0009f4000c101b04 */
[----:B------:R-:W-:Y:S05]  /*1990*/  @P0 BRA `(.L_x_9) ;  /* 0xfffffffc00cc0947 */ /* 0x000fea000383ffff */
[----:B------:R-:W-:Y:S05]  /*19a0*/  EXIT ;  /* 0x000000000000794d */ /* 0x000fea0003800000 */
.L_x_3:
[----:B------:R-:W-:-:S13]  /*19b0*/  ISETP.GE.AND P0, PT, R0, 0x1, PT ;  /* 0x000000010000780c */ /* 0x000fda0003f06270 */
[----:B------:R-:W-:Y:S05]  /*19c0*/  @!P0 EXIT ;  /* 0x000000000000894d */ /* 0x000fea0003800000 */
[C---:B------:R-:W-:Y:S01]  /*19d0*/  ISETP.GE.U32.AND P1, PT, R0.reuse, 0x8, PT ;  /* 0x000000080000780c */ /* 0x040fe20003f26070 */
[----:B------:R-:W-:Y:S01]  /*19e0*/  IMAD.MOV.U32 R14, RZ, RZ, RZ ;  /* 0x000000ffff0e7224 */ /* 0x000fe200078e00ff */
[----:B------:R-:W-:-:S04]  /*19f0*/  LOP3.LUT R24, R0, 0x7, RZ, 0xc0, !PT ;  /* 0x0000000700187812 */ /* 0x000fc800078ec0ff */
[----:B------:R-:W-:-:S07]  /*1a00*/  ISETP.NE.AND P0, PT, R24, RZ, PT ;  /* 0x000000ff1800720c */ /* 0x000fce0003f05270 */
[----:B------:R-:W-:Y:S06]  /*1a10*/  @!P1 BRA `(.L_x_10) ;  /* 0x0000000000f49947 */ /* 0x000fec0003800000 */
[C---:B------:R-:W-:Y:S01]  /*1a20*/  IMAD.WIDE.U32 R20, R15.reuse, 0x8, R6 ;  /* 0x000000080f147825 */ /* 0x040fe200078e0006 */
[----:B------:R-:W-:Y:S01]  /*1a30*/  LOP3.LUT R14, R0, 0x7ffffff8, RZ, 0xc0, !PT ;  /* 0x7ffffff8000e7812 */ /* 0x000fe200078ec0ff */
[----:B------:R-:W0:Y:S02]  /*1a40*/  LDCU.64 UR10, c[0x0][0x390] ;  /* 0x00007200ff0a77ac */ /* 0x000e240008000a00 */
[----:B------:R-:W-:Y:S02]  /*1a50*/  IMAD.MOV.U32 R23, RZ, RZ, R21 ;  /* 0x000000ffff177224 */ /* 0x000fe400078e0015 */
[----:B------:R-:W-:Y:S02]  /*1a60*/  VIADD R21, R15, 0x80 ;  /* 0x000000800f157836 */ /* 0x000fe40000000000 */
[----:B------:R-:W-:-:S07]  /*1a70*/  IMAD.MOV R22, RZ, RZ, -R14 ;  /* 0x000000ffff167224 */ /* 0x000fce00078e0a0e */
.L_x_11:
[----:B-1----:R-:W-:-:S04]  /*1a80*/  IADD3 R26, P1, PT, R20, UR8, RZ ;  /* 0x00000008141a7c10 */ /* 0x002fc8000ff3e0ff */
[----:B------:R-:W-:-:S05]  /*1a90*/  IADD3.X R27, PT, PT, R23, UR9, RZ, P1, !PT ;  /* 0x00000009171b7c10 */ /* 0x000fca0008ffe4ff */
[----:B------:R-:W0:Y:S01]  /*1aa0*/  LDG.E.64 R16, desc[UR4][R26.64] ;  /* 0x000000041a107981 */ /* 0x000e22000c1e1b00 */
[----:B------:R-:W-:Y:S01]  /*1ab0*/  IMAD.WIDE R8, R21, 0x8, R6 ;  /* 0x0000000815087825 */ /* 0x000fe200078e0206 */
[----:B------:R-:W-:Y:S02]  /*1ac0*/  IADD3 R12, P2, PT, R20, UR6, RZ ;  /* 0x00000006140c7c10 */ /* 0x000fe4000ff5e0ff */
[----:B------:R-:W-:Y:S02]  /*1ad0*/  IADD3 R10, P3, PT, R8, UR8, RZ ;  /* 0x00000008080a7c10 */ /* 0x000fe4000ff7e0ff */
[----:B------:R-:W-:Y:S02]  /*1ae0*/  IADD3.X R13, PT, PT, R23, UR7, RZ, P2, !PT ;  /* 0x00000007170d7c10 */ /* 0x000fe400097fe4ff */
[----:B------:R-:W-:Y:S01]  /*1af0*/  IADD3.X R11, PT, PT, R9, UR9, RZ, P3, !PT ;  /* 0x00000009090b7c10 */ /* 0x000fe20009ffe4ff */
[----:B0-----:R-:W-:-:S06]  /*1b00*/  DSETP.GTU.AND P1, PT, |R16|, UR10, PT ;  /* 0x0000000a10007e2a */ /* 0x001fcc000bf2c200 */
[----:B------:R-:W-:Y:S02]  /*1b10*/  FSEL R16, R16, RZ, P1 ;  /* 0x000000ff10107208 */ /* 0x000fe40000800000 */
[----:B------:R-:W-:-:S05]  /*1b20*/  FSEL R17, R17, RZ, P1 ;  /* 0x000000ff11117208 */ /* 0x000fca0000800000 */
[----:B------:R0:W-:Y:S04]  /*1b30*/  STG.E.64 desc[UR4][R12.64], R16 ;  /* 0x000000100c007986 */ /* 0x0001e8000c101b04 */
[----:B------:R-:W2:Y:S01]  /*1b40*/  LDG.E.64 R18, desc[UR4][R10.64] ;  /* 0x000000040a127981 */ /* 0x000ea2000c1e1b00 */
[----:B------:R-:W-:-:S04]  /*1b50*/  IADD3 R8, P2, PT, R8, UR6, RZ ;  /* 0x0000000608087c10 */ /* 0x000fc8000ff5e0ff */
[----:B------:R-:W-:Y:S01]  /*1b60*/  IADD3.X R9, PT, PT, R9, UR7, RZ, P2, !PT ;  /* 0x0000000709097c10 */ /* 0x000fe200097fe4ff */
[----:B--2---:R-:W-:-:S06]  /*1b70*/  DSETP.GTU.AND P1, PT, |R18|, UR10, PT ;  /* 0x0000000a12007e2a */ /* 0x004fcc000bf2c200 */
[----:B------:R-:W-:Y:S02]  /*1b80*/  FSEL R26, R18, RZ, P1 ;  /* 0x000000ff121a7208 */ /* 0x000fe40000800000 */
[----:B------:R-:W-:-:S05]  /*1b90*/  FSEL R27, R19, RZ, P1 ;  /* 0x000000ff131b7208 */ /* 0x000fca0000800000 */
[----:B------:R1:W-:Y:S04]  /*1ba0*/  STG.E.64 desc[UR4][R8.64], R26 ;  /* 0x0000001a08007986 */ /* 0x0003e8000c101b04 */
[----:B------:R-:W2:Y:S02]  /*1bb0*/  LDG.E.64 R18, desc[UR4][R10.64+0x400] ;  /* 0x000400040a127981 */ /* 0x000ea4000c1e1b00 */
[----:B--2---:R-:W-:-:S06]  /*1bc0*/  DSETP.GTU.AND P1, PT, |R18|, UR10, PT ;  /* 0x0000000a12007e2a */ /* 0x004fcc000bf2c200 */
[----:B------:R-:W-:Y:S02]  /*1bd0*/  FSEL R18, R18, RZ, P1 ;  /* 0x000000ff12127208 */ /* 0x000fe40000800000 */
[----:B------:R-:W-:-:S05]  /*1be0*/  FSEL R19, R19, RZ, P1 ;  /* 0x000000ff13137208 */ /* 0x000fca0000800000 */
[----:B------:R2:W-:Y:S04]  /*1bf0*/  STG.E.64 desc[UR4][R8.64+0x400], R18 ;  /* 0x0004001208007986 */ /* 0x0005e8000c101b04 */
[----:B0-----:R-:W3:Y:S02]  /*1c00*/  LDG.E.64 R12, desc[UR4][R10.64+0x800] ;  /* 0x000800040a0c7981 */ /* 0x001ee4000c1e1b00 */
[----:B---3--:R-:W-:-:S06]  /*1c10*/  DSETP.GTU.AND P1, PT, |R12|, UR10, PT ;  /* 0x0000000a0c007e2a */ /* 0x008fcc000bf2c200 */
[----:B------:R-:W-:Y:S02]  /*1c20*/  FSEL R16, R12, RZ, P1 ;  /* 0x000000ff0c107208 */ /* 0x000fe40000800000 */
[----:B------:R-:W-:-:S05]  /*1c30*/  FSEL R17, R13, RZ, P1 ;  /* 0x000000ff0d117208 */ /* 0x000fca0000800000 */
[----:B------:R0:W-:Y:S04]  /*1c40*/  STG.E.64 desc[UR4][R8.64+0x800], R16 ;  /* 0x0008001008007986 */ /* 0x0001e8000c101b04 */
[----:B------:R-:W3:Y:S02]  /*1c50*/  LDG.E.64 R12, desc[UR4][R10.64+0xc00] ;  /* 0x000c00040a0c7981 */ /* 0x000ee4000c1e1b00 */
[----:B---3--:R-:W-:-:S06]  /*1c60*/  DSETP.GTU.AND P1, PT, |R12|, UR10, PT ;  /* 0x0000000a0c007e2a */ /* 0x008fcc000bf2c200 */
[----:B-1----:R-:W-:Y:S02]  /*1c70*/  FSEL R26, R12, RZ, P1 ;  /* 0x000000ff0c1a7208 */ /* 0x002fe40000800000 */
[----:B------:R-:W-:-:S05]  /*1c80*/  FSEL R27, R13, RZ, P1 ;  /* 0x000000ff0d1b7208 */ /* 0x000fca0000800000 */
[----:B------:R1:W-:Y:S04]  /*1c90*/  STG.E.64 desc[UR4][R8.64+0xc00], R26 ;  /* 0x000c001a08007986 */ /* 0x0003e8000c101b04 */
[----:B------:R-:W3:Y:S02]  /*1ca0*/  LDG.E.64 R12, desc[UR4][R10.64+0x1000] ;  /* 0x001000040a0c7981 */ /* 0x000ee4000c1e1b00 */
[----:B---3--:R-:W-:-:S06]  /*1cb0*/  DSETP.GTU.AND P1, PT, |R12|, UR10, PT ;  /* 0x0000000a0c007e2a */ /* 0x008fcc000bf2c200 */
[----:B--2---:R-:W-:Y:S02]  /*1cc0*/  FSEL R18, R12, RZ, P1 ;  /* 0x000000ff0c127208 */ /* 0x004fe40000800000 */
[----:B------:R-:W-:-:S05]  /*1cd0*/  FSEL R19, R13, RZ, P1 ;  /* 0x000000ff0d137208 */ /* 0x000fca0000800000 */
[----:B------:R1:W-:Y:S04]  /*1ce0*/  STG.E.64 desc[UR4][R8.64+0x1000], R18 ;  /* 0x0010001208007986 */ /* 0x0003e8000c101b04 */
[----:B------:R-:W2:Y:S02]  /*1cf0*/  LDG.E.64 R12, desc[UR4][R10.64+0x1400] ;  /* 0x001400040a0c7981 */ /* 0x000ea4000c1e1b00 */
[----:B--2---:R-:W-:-:S06]  /*1d00*/  DSETP.GTU.AND P1, PT, |R12|, UR10, PT ;  /* 0x0000000a0c007e2a */ /* 0x004fcc000bf2c200 */
[----:B0-----:R-:W-:Y:S02]  /*1d10*/  FSEL R16, R12, RZ, P1 ;  /* 0x000000ff0c107208 */ /* 0x001fe40000800000 */
[----:B------:R-:W-:-:S05]  /*1d20*/  FSEL R17, R13, RZ, P1 ;  /* 0x000000ff0d117208 */ /* 0x000fca0000800000 */
[----:B------:R1:W-:Y:S04]  /*1d30*/  STG.E.64 desc[UR4][R8.64+0x1400], R16 ;  /* 0x0014001008007986 */ /* 0x0003e8000c101b04 */
[----:B------:R-:W2:Y:S01]  /*1d40*/  LDG.E.64 R12, desc[UR4][R10.64+0x1800] ;  /* 0x001800040a0c7981 */ /* 0x000ea2000c1e1b00 */
[----:B------:R-:W-:Y:S01]  /*1d50*/  VIADD R22, R22, 0x8 ;  /* 0x0000000816167836 */ /* 0x000fe20000000000 */
[----:B------:R-:W-:Y:S01]  /*1d60*/  IADD3 R20, P2, PT, R20, 0x2000, RZ ;  /* 0x0000200014147810 */ /* 0x000fe20007f5e0ff */
[----:B------:R-:W-:-:S04]  /*1d70*/  VIADD R21, R21, 0x400 ;  /* 0x0000040015157836 */ /* 0x000fc80000000000 */
[----:B------:R-:W-:Y:S01]  /*1d80*/  IMAD.X R23, RZ, RZ, R23, P2 ;  /* 0x000000ffff177224 */ /* 0x000fe200010e0617 */
[----:B--2---:R-:W-:-:S06]  /*1d90*/  DSETP.GTU.AND P1, PT, |R12|, UR10, PT ;  /* 0x0000000a0c007e2a */ /* 0x004fcc000bf2c200 */
[----:B------:R-:W-:Y:S02]  /*1da0*/  FSEL R12, R12, RZ, P1 ;  /* 0x000000ff0c0c7208 */ /* 0x000fe40000800000 */
[----:B------:R-:W-:Y:S02]  /*1db0*/  FSEL R13, R13, RZ, P1 ;  /* 0x000000ff0d0d7208 */ /* 0x000fe40000800000 */
[----:B------:R-:W-:-:S03]  /*1dc0*/  ISETP.NE.AND P1, PT, R22, RZ, PT ;  /* 0x000000ff1600720c */ /* 0x000fc60003f25270 */
[----:B------:R1:W-:Y:S10]  /*1dd0*/  STG.E.64 desc[UR4][R8.64+0x1800], R12 ;  /* 0x0018000c08007986 */ /* 0x0003f4000c101b04 */
[----:B------:R-:W-:Y:S05]  /*1de0*/  @P1 BRA `(.L_x_11) ;  /* 0xfffffffc00241947 */ /* 0x000fea000383ffff */
.L_x_10:
[----:B------:R-:W-:Y:S05]  /*1df0*/  @!P0 EXIT ;  /* 0x000000000000894d */ /* 0x000fea0003800000 */
[----:B------:R-:W-:Y:S02]  /*1e00*/  ISETP.GE.U32.AND P1, PT, R24, 0x4, PT ;  /* 0x000000041800780c */ /* 0x000fe40003f26070 */
[----:B------:R-:W-:-:S04]  /*1e10*/  LOP3.LUT R20, R0, 0x3, RZ, 0xc0, !PT ;  /* 0x0000000300147812 */ /* 0x000fc800078ec0ff */
[----:B------:R-:W-:-:S07]  /*1e20*/  ISETP.NE.AND P0, PT, R20, RZ, PT ;  /* 0x000000ff1400720c */ /* 0x000fce0003f05270 */
[----:B------:R-:W-:Y:S06]  /*1e30*/  @!P1 BRA `(.L_x_12) ;  /* 0x0000000000649947 */ /* 0x000fec0003800000 */
[----:B------:R-:W-:Y:S01]  /*1e40*/  IMAD R7, R14, 0x80, R15 ;  /* 0x000000800e077824 */ /* 0x000fe200078e020f */
[----:B------:R-:W0:Y:S03]  /*1e50*/  LDCU.64 UR6, c[0x0][0x390] ;  /* 0x00007200ff0677ac */ /* 0x000e260008000a00 */
[----:B-1----:R-:W-:-:S05]  /*1e60*/  IMAD.WIDE R8, R7, 0x8, R4 ;  /* 0x0000000807087825 */ /* 0x002fca00078e0204 */
[----:B------:R-:W0:Y:S01]  /*1e70*/  LDG.E.64 R10, desc[UR4][R8.64] ;  /* 0x00000004080a7981 */ /* 0x000e22000c1e1b00 */
[----:B------:R-:W-:Y:S01]  /*1e80*/  IMAD.WIDE R6, R7, 0x8, R2 ;  /* 0x0000000807067825 */ /* 0x000fe200078e0202 */
[----:B0-----:R-:W-:-:S06]  /*1e90*/  DSETP.GTU.AND P1, PT, |R10|, UR6, PT ;  /* 0x000000060a007e2a */ /* 0x001fcc000bf2c200 */
        /* <DEDUP_REMOVED lines=13> */
[----:B------:R-:W2:Y:S01]  /*1f70*/  LDG.E.64 R10, desc[UR4][R8.64+0xc00] ;  /* 0x000c0004080a7981 */ /* 0x000ea2000c1e1b00 */
[----:B------:R-:W-:Y:S01]  /*1f80*/  VIADD R14, R14, 0x4 ;  /* 0x000000040e0e7836 */ /* 0x000fe20000000000 */
[----:B--2---:R-:W-:-:S06]  /*1f90*/  DSETP.GTU.AND P1, PT, |R10|, UR6, PT ;  /* 0x000000060a007e2a */ /* 0x004fcc000bf2c200 */
[----:B------:R-:W-:Y:S02]  /*1fa0*/  FSEL R10, R10, RZ, P1 ;  /* 0x000000ff0a0a7208 */ /* 0x000fe40000800000 */
[----:B------:R-:W-:-:S05]  /*1fb0*/  FSEL R11, R11, RZ, P1 ;  /* 0x000000ff0b0b7208 */ /* 0x000fca0000800000 */
[----:B------:R0:W-:Y:S02]  /*1fc0*/  STG.E.64 desc[UR4][R6.64+0xc00], R10 ;  /* 0x000c000a06007986 */ /* 0x0001e4000c101b04 */
.L_x_12:
[----:B------:R-:W-:Y:S05]  /*1fd0*/  @!P0 EXIT ;  /* 0x000000000000894d */ /* 0x000fea0003800000 */
[----:B------:R-:W-:Y:S02]  /*1fe0*/  ISETP.NE.AND P0, PT, R20, 0x1, PT ;  /* 0x000000011400780c */ /* 0x000fe40003f05270 */
[----:B------:R-:W-:-:S04]  /*1ff0*/  LOP3.LUT R0, R0, 0x1, RZ, 0xc0, !PT ;  /* 0x0000000100007812 */ /* 0x000fc800078ec0ff */
[----:B------:R-:W-:-:S07]  /*2000*/  ISETP.NE.U32.AND P1, PT, R0, 0x1, PT ;  /* 0x000000010000780c */ /* 0x000fce0003f25070 */
[----:B------:R-:W-:Y:S06]  /*2010*/  @!P0 BRA `(.L_x_13) ;  /* 0x00000000003c8947 */ /* 0x000fec0003800000 */
[----:B01----:R-:W-:Y:S01]  /*2020*/  IMAD R13, R14, 0x80, R15 ;  /* 0x000000800e0d7824 */ /* 0x003fe200078e020f */
[----:B------:R-:W0:Y:S03]  /*2030*/  LDCU.64 UR6, c[0x0][0x390] ;  /* 0x00007200ff0677ac */ /* 0x000e260008000a00 */
[----:B------:R-:W-:-:S05]  /*2040*/  IMAD.WIDE R10, R13, 0x8, R4 ;  /* 0x000000080d0a7825 */ /* 0x000fca00078e0204 */
[----:B------:R-:W0:Y:S01]  /*2050*/  LDG.E.64 R6, desc[UR4][R10.64] ;  /* 0x000000040a067981 */ /* 0x000e22000c1e1b00 */
[----:B------:R-:W-:Y:S01]  /*2060*/  IMAD.WIDE R12, R13, 0x8, R2 ;  /* 0x000000080d0c7825 */ /* 0x000fe200078e0202 */
[----:B0-----:R-:W-:-:S06]  /*2070*/  DSETP.GTU.AND P0, PT, |R6|, UR6, PT ;  /* 0x0000000606007e2a */ /* 0x001fcc000bf0c200 */
[----:B------:R-:W-:Y:S02]  /*2080*/  FSEL R8, R6, RZ, P0 ;  /* 0x000000ff06087208 */ /* 0x000fe40000000000 */
[----:B------:R-:W-:-:S05]  /*2090*/  FSEL R9, R7, RZ, P0 ;  /* 0x000000ff07097208 */ /* 0x000fca0000000000 */
[----:B------:R2:W-:Y:S04]  /*20a0*/  STG.E.64 desc[UR4][R12.64], R8 ;  /* 0x000000080c007986 */ /* 0x0005e8000c101b04 */
[----:B------:R-:W3:Y:S01]  /*20b0*/  LDG.E.64 R6, desc[UR4][R10.64+0x400] ;  /* 0x000400040a067981 */ /* 0x000ee2000c1e1b00 */
[----:B------:R-:W-:Y:S01]  /*20c0*/  VIADD R14, R14, 0x2 ;  /* 0x000000020e0e7836 */ /* 0x000fe20000000000 */
[----:B---3--:R-:W-:-:S06]  /*20d0*/  DSETP.GTU.AND P0, PT, |R6|, UR6, PT ;  /* 0x0000000606007e2a */ /* 0x008fcc000bf0c200 */
[----:B------:R-:W-:Y:S02]  /*20e0*/  FSEL R6, R6, RZ, P0 ;  /* 0x000000ff06067208 */ /* 0x000fe40000000000 */
[----:B------:R-:W-:-:S05]  /*20f0*/  FSEL R7, R7, RZ, P0 ;  /* 0x000000ff07077208 */ /* 0x000fca0000000000 */
[----:B------:R2:W-:Y:S02]  /*2100*/  STG.E.64 desc[UR4][R12.64+0x400], R6 ;  /* 0x000400060c007986 */ /* 0x0005e4000c101b04 */
.L_x_13:
[----:B------:R-:W-:Y:S05]  /*2110*/  @P1 EXIT ;  /* 0x000000000000194d */ /* 0x000fea0003800000 */
[----:B------:R-:W-:Y:S01]  /*2120*/  IMAD R15, R14, 0x80, R15 ;  /* 0x000000800e0f7824 */ /* 0x000fe200078e020f */
[----:B------:R-:W3:Y:S03]  /*2130*/  LDCU.64 UR6, c[0x0][0x390] ;  /* 0x00007200ff0677ac */ /* 0x000ee60008000a00 */
[----:B------:R-:W-:-:S06]  /*2140*/  IMAD.WIDE R4, R15, 0x8, R4 ;  /* 0x000000080f047825 */ /* 0x000fcc00078e0204 */
[----:B------:R-:W3:Y:S01]  /*2150*/  LDG.E.64 R4, desc[UR4][R4.64] ;  /* 0x0000000404047981 */ /* 0x000ee2000c1e1b00 */
[----:B------:R-:W-:Y:S01]  /*2160*/  IMAD.WIDE R2, R15, 0x8, R2 ;  /* 0x000000080f027825 */ /* 0x000fe200078e0202 */
[----:B---3--:R-:W-:-:S06]  /*2170*/  DSETP.GTU.AND P0, PT, |R4|, UR6, PT ;  /* 0x0000000604007e2a */ /* 0x008fcc000bf0c200 */
[----:B0-2---:R-:W-:Y:S02]  /*2180*/  FSEL R6, R4, RZ, P0 ;  /* 0x000000ff04067208 */ /* 0x005fe40000000000 */
[----:B------:R-:W-:-:S05]  /*2190*/  FSEL R7, R5, RZ, P0 ;  /* 0x000000ff05077208 */ /* 0x000fca0000000000 */
[----:B------:R-:W-:Y:S01]  /*21a0*/  STG.E.64 desc[UR4][R2.64], R6 ;  /* 0x0000000602007986 */ /* 0x000fe2000c101b04 */
[----:B------:R-:W-:Y:S05]  /*21b0*/  EXIT ;  /* 0x000000000000794d */ /* 0x000fea0003800000 */
.L_x_14:
[----:B------:R-:W-:-:S00]  /*21c0*/  BRA `(.L_x_14) ;  /* 0xfffffffc00fc7947 */ /* 0x000fc0000383ffff */
[----:B------:R-:W-:-:S00]  /*21d0*/  NOP ;  /* 0x0000000000007918 */ /* 0x000fc00000000000 */
        /* <DEDUP_REMOVED lines=10> */
.L_x_65:


//--------------------- .text._ZN3cub18CUB_300001_SM_10006detail9transform16transform_kernelINS2_10policy_hubILb1EN4cuda3std3__45tupleIJN6thrust24THRUST_300001_SM_1000_NS6detail15normal_iteratorINSA_10device_ptrIdEEEEEEEE10policy1000Ei15to_zero_functorSF_JPdEEEvT0_iT1_T2_DpNS2_10kernel_argIT3_EE --------------------------
	.section	.text._ZN3cub18CUB_300001_SM_10006detail9transform16transform_kernelINS2_10policy_hubILb1EN4cuda3std3__45tupleIJN6thrust24THRUST_300001_SM_1000_NS6detail15normal_iteratorINSA_10device_ptrIdEEEEEEEE10policy1000Ei15to_zero_functorSF_JPdEEEvT0_iT1_T2_DpNS2_10kernel_argIT3_EE,"ax",@progbits
	.align	128
        .global         _ZN3cub18CUB_300001_SM_10006detail9transform16transform_kernelINS2_10policy_hubILb1EN4cuda3std3__45tupleIJN6thrust24THRUST_300001_SM_1000_NS6detail15normal_iteratorINSA_10device_ptrIdEEEEEEEE10policy1000Ei15to_zero_functorSF_JPdEEEvT0_iT1_T2_DpNS2_10kernel_argIT3_EE
        .type           _ZN3cub18CUB_300001_SM_10006detail9transform16transform_kernelINS2_10policy_hubILb1EN4cuda3std3__45tupleIJN6thrust24THRUST_300001_SM_1000_NS6detail15normal_iteratorINSA_10device_ptrIdEEEEEEEE10policy1000Ei15to_zero_functorSF_JPdEEEvT0_iT1_T2_DpNS2_10kernel_argIT3_EE,@function
        .size           _ZN3cub18CUB_300001_SM_10006detail9transform16transform_kernelINS2_10policy_hubILb1EN4cuda3std3__45tupleIJN6thrust24THRUST_300001_SM_1000_NS6detail15normal_iteratorINSA_10device_ptrIdEEEEEEEE10policy1000Ei15to_zero_functorSF_JPdEEEvT0_iT1_T2_DpNS2_10kernel_argIT3_EE,(.L_x_66 - _ZN3cub18CUB_300001_SM_10006detail9transform16transform_kernelINS2_10policy_hubILb1EN4cuda3std3__45tupleIJN6thrust24THRUST_300001_SM_1000_NS6detail15normal_iteratorINSA_10device_ptrIdEEEEEEEE10policy1000Ei15to_zero_functorSF_JPdEEEvT0_iT1_T2_DpNS2_10kernel_argIT3_EE)
        .other          _ZN3cub18CUB_300001_SM_10006detail9transform16transform_kernelINS2_10policy_hubILb1EN4cuda3std3__45tupleIJN6thrust24THRUST_300001_SM_1000_NS6detail15normal_iteratorINSA_10device_ptrIdEEEEEEEE10policy1000Ei15to_zero_functorSF_JPdEEEvT0_iT1_T2_DpNS2_10kernel_argIT3_EE,@"STO_CUDA_ENTRY STV_DEFAULT"
_ZN3cub18CUB_300001_SM_10006detail9transform16transform_kernelINS2_10policy_hubILb1EN4cuda3std3__45tupleIJN6thrust24THRUST_300001_SM_1000_NS6detail15normal_iteratorINSA_10device_ptrIdEEEEEEEE10policy1000Ei15to_zero_functorSF_JPdEEEvT0_iT1_T2_DpNS2_10kernel_argIT3_EE:
.text._ZN3cub18CUB_300001_SM_10006detail9transform16transform_kernelINS2_10policy_hubILb1EN4cuda3std3__45tupleIJN6thrust24THRUST_300001_SM_1000_NS6detail15normal_iteratorINSA_10device_ptrIdEEEEEEEE10policy1000Ei15to_zero_functorSF_JPdEEEvT0_iT1_T2_DpNS2_10kernel_argIT3_EE:
[----:B------:R-:W-:Y:S08]  /*0000*/  LDC R1, c[0x0][0x37c] ;  /* 0x0000df00ff017b82 */ /* 0x000ff00000000800 */
[----:B------:R-:W0:Y:S01]  /*0010*/  LDC.64 R8, c[0x0][0x380] ;  /* 0x0000e000ff087b82 */ /* 0x000e220000000a00 */
[----:B------:R-:W1:Y:S01]  /*0020*/  S2R R17, SR_TID.X ;  /* 0x0000000000117919 */ /* 0x000e620000002100 */
[----:B------:R-:W-:Y:S06]  /*0030*/  BSSY.RECONVERGENT B0, `(.L_x_15) ;  /* 0x0000013000007945 */ /* 0x000fec0003800200 */
[----:B------:R-:W2:Y:S01]  /*0040*/  S2UR UR4, SR_CTAID.X ;  /* 0x00000000000479c3 */ /* 0x000ea20000002500 */
[----:B0-----:R-:W-:-:S04]  /*0050*/  IMAD.SHL.U32 R5, R9, 0x80, RZ ;  /* 0x0000008009057824 */ /* 0x001fc800078e00ff */
[----:B--2---:R-:W-:Y:S02]  /*0060*/  IMAD R7, R5, UR4, RZ ;  /* 0x0000000405077c24 */ /* 0x004fe4000f8e02ff */
[----:B-1----:R-:W-:Y:S02]  /*0070*/  IMAD.SHL.U32 R11, R17, 0x80, RZ ;  /* 0x00000080110b7824 */ /* 0x002fe400078e00ff */
[----:B------:R-:W-:-:S05]  /*0080*/  IMAD.IADD R8, R8, 0x1, -R7 ;  /* 0x0000000108087824 */ /* 0x000fca00078e0a07 */
[----:B------:R-:W-:-:S05]  /*0090*/  VIMNMX R0, PT, PT, R5, R8, PT ;  /* 0x0000000805007248 */ /* 0x000fca0003fe0100 */
[----:B------:R-:W-:-:S05]  /*00a0*/  IMAD.SHL.U32 R4, R0, 0x8, RZ ;  /* 0x0000000800047824 */ /* 0x000fca00078e00ff */
[----:B------:R-:W-:-:S13]  /*00b0*/  ISETP.GE.AND P0, PT, R11, R4, PT ;  /* 0x000000040b00720c */ /* 0x000fda0003f06270 */
[----:B------:R-:W-:Y:S05]  /*00c0*/  @P0 BRA `(.L_x_16) ;  /* 0x0000000000240947 */ /* 0x000fea0003800000 */
[----:B------:R-:W0:Y:S02]  /*00d0*/  LDC.64 R2, c[0x0][0x398] ;  /* 0x0000e600ff027b82 */ /* 0x000e240000000a00 */
[----:B0-----:R-:W-:-:S04]  /*00e0*/  IMAD.WIDE.U32 R2, R17, 0x80, R2 ;  /* 0x0000008011027825 */ /* 0x001fc800078e0002 */
[----:B------:R-:W-:-:S07]  /*00f0*/  IMAD.WIDE R2, R7, 0x8, R2 ;  /* 0x0000000807027825 */ /* 0x000fce00078e0202 */
.L_x_17:
[----:B------:R-:W-:Y:S01]  /*0100*/  VIADD R11, R11, 0x4000 ;  /* 0x000040000b0b7836 */ /* 0x000fe20000000000 */
[----:B------:R0:W-:Y:S04]  /*0110*/  CCTL.E.PF2 [R2] ;  /* 0x000000000200798f */ /* 0x0001e80000800100 */
[----:B------:R-:W-:Y:S02]  /*0120*/  ISETP.GE.AND P0, PT, R11, R4, PT ;  /* 0x000000040b00720c */ /* 0x000fe40003f06270 */
[----:B0-----:R-:W-:-:S05]  /*0130*/  IADD3 R2, P1, PT, R2, 0x4000, RZ ;  /* 0x0000400002027810 */ /* 0x001fca0007f3e0ff */
[----:B------:R-:W-:-:S06]  /*0140*/  IMAD.X R3, RZ, RZ, R3, P1 ;  /* 0x000000ffff037224 */ /* 0x000fcc00008e0603 */
[----:B------:R-:W-:Y:S05]  /*0150*/  @!P0 BRA `(.L_x_17) ;  /* 0xfffffffc00e88947 */ /* 0x000fea000383ffff */
.L_x_16:
[----:B------:R-:W-:Y:S05]  /*0160*/  BSYNC.RECONVERGENT B0 ;  /* 0x0000000000007941 */ /* 0x000fea0003800200 */
.L_x_15:
[----:B------:R-:W0:Y:S01]  /*0170*/  LDCU.128 UR8, c[0x0][0x390] ;  /* 0x00007200ff0877ac */ /* 0x000e220008000c00 */
[----:B------:R-:W-:Y:S01]  /*0180*/  ISETP.GT.AND P0, PT, R5, R8, PT ;  /* 0x000000080500720c */ /* 0x000fe20003f04270 */
[----:B------:R-:W-:Y:S01]  /*0190*/  IMAD.WIDE R6, R7, 0x8, RZ ;  /* 0x0000000807067825 */ /* 0x000fe200078e02ff */
[----:B------:R-:W1:Y:S02]  /*01a0*/  LDCU.64 UR4, c[0x0][0x358] ;  /* 0x00006b00ff0477ac */ /* 0x000e640008000a00 */
[C---:B0-----:R-:W-:Y:S02]  /*01b0*/  IADD3 R4, P1, PT, R6.reuse, UR10, RZ ;  /* 0x0000000a06047c10 */ /* 0x041fe4000ff3e0ff */
[----:B------:R-:W-:Y:S02]  /*01c0*/  IADD3 R2, P2, PT, R6, UR8, RZ ;  /* 0x0000000806027c10 */ /* 0x000fe4000ff5e0ff */
[C---:B------:R-:W-:Y:S02]  /*01d0*/  IADD3.X R5, PT, PT, R7.reuse, UR11, RZ, P1, !PT ;  /* 0x0000000b07057c10 */ /* 0x040fe40008ffe4ff */
[----:B------:R-:W-:-:S03]  /*01e0*/  IADD3.X R3, PT, PT, R7, UR9, RZ, P2, !PT ;  /* 0x0000000907037c10 */ /* 0x000fc600097fe4ff */
[----:B-1----:R-:W-:Y:S06]  /*01f0*/  @P0 BRA `(.L_x_18) ;  /* 0x0000000800040947 */ /* 0x002fec0003800000 */
[----:B------:R-:W-:-:S13]  /*0200*/  ISETP.GE.AND P0, PT, R9, 0x1, PT ;  /* 0x000000010900780c */ /* 0x000fda0003f06270 */
[----:B------:R-:W-:Y:S05]  /*0210*/  @!P0 EXIT ;  /* 0x000000000000894d */ /* 0x000fea0003800000 */
[C---:B------:R-:W-:Y:S01]  /*0220*/  ISETP.GE.U32.AND P1, PT, R9.reuse, 0x8, PT ;  /* 0x000000080900780c */ /* 0x040fe20003f26070 */
[----:B------:R-:W-:Y:S01]  /*0230*/  IMAD.MOV.U32 R0, RZ, RZ, RZ ;  /* 0x000000ffff007224 */ /* 0x000fe200078e00ff */
[----:B------:R-:W-:-:S04]  /*0240*/  LOP3.LUT R22, R9, 0x7, RZ, 0xc0, !PT ;  /* 0x0000000709167812 */ /* 0x000fc800078ec0ff */
[----:B------:R-:W-:-:S07]  /*0250*/  ISETP.NE.AND P0, PT, R22, RZ, PT ;  /* 0x000000ff1600720c */ /* 0x000fce0003f05270 */
[----:B------:R-:W-:Y:S06]  /*0260*/  @!P1 BRA `(.L_x_19) ;  /* 0x0000000000f49947 */ /* 0x000fec0003800000 */
[----:B------:R-:W-:Y:S01]  /*0270*/  LOP3.LUT R0, R9, 0x7ffffff8, RZ, 0xc0, !PT ;  /* 0x7ffffff809007812 */ /* 0x000fe200078ec0ff */
[C---:B------:R-:W-:Y:S01]  /*0280*/  IMAD.WIDE.U32 R24, R17.reuse, 0x8, R6 ;  /* 0x0000000811187825 */ /* 0x040fe200078e0006 */
[----:B------:R-:W0:Y:S03]  /*0290*/  LDCU.64 UR6, c[0x0][0x388] ;  /* 0x00007100ff0677ac */ /* 0x000e260008000a00 */
[----:B------:R-:W-:Y:S02]  /*02a0*/  IMAD.MOV.U32 R8, RZ, RZ, R24 ;  /* 0x000000ffff087224 */ /* 0x000fe400078e0018 */
[----:B------:R-:W-:Y:S02]  /*02b0*/  VIADD R23, R17, 0x80 ;  /* 0x0000008011177836 */ /* 0x000fe40000000000 */
[----:B------:R-:W-:-:S07]  /*02c0*/  IMAD.MOV R16, RZ, RZ, -R0 ;  /* 0x000000ffff107224 */ /* 0x000fce00078e0a00 */
.L_x_20:
        /* <DEDUP_REMOVED lines=55> */
.L_x_19:
        /* <DEDUP_REMOVED lines=30> */
.L_x_21:
[----:B------:R-:W-:Y:S05]  /*0820*/  @!P0 EXIT ;  /* 0x000000000000894d */ /* 0x000fea0003800000 */
[----:B------:R-:W-:Y:S02]  /*0830*/  ISETP.NE.AND P0, PT, R8, 0x1, PT ;  /* 0x000000010800780c */ /* 0x000fe40003f05270 */
[----:B------:R-:W-:-:S04]  /*0840*/  LOP3.LUT R9, R9, 0x1, RZ, 0xc0, !PT ;  /* 0x0000000109097812 */ /* 0x000fc800078ec0ff */
[----:B------:R-:W-:-:S07]  /*0850*/  ISETP.NE.U32.AND P1, PT, R9, 0x1, PT ;  /* 0x000000010900780c */ /* 0x000fce0003f25070 */
[----:B------:R-:W-:Y:S06]  /*0860*/  @!P0 BRA `(.L_x_22) ;  /* 0x00000000003c8947 */ /* 0x000fec0003800000 */
[----:B0-----:R-:W-:Y:S01]  /*0870*/  IMAD R13, R0, 0x80, R17 ;  /* 0x00000080000d7824 */ /* 0x001fe200078e0211 */
        /* <DEDUP_REMOVED lines=14> */
.L_x_22:
        /* <DEDUP_REMOVED lines=11> */
.L_x_18:
[----:B------:R-:W-:-:S13]  /*0a10*/  ISETP.GE.AND P0, PT, R9, 0x1, PT ;  /* 0x000000010900780c */ /* 0x000fda0003f06270 */
[----:B------:R-:W-:Y:S05]  /*0a20*/  @!P0 EXIT ;  /* 0x000000000000894d */ /* 0x000fea0003800000 */
[C---:B------:R-:W-:Y:S01]  /*0a30*/  ISETP.GE.U32.AND P0, PT, R9.reuse, 0x4, PT ;  /* 0x000000040900780c */ /* 0x040fe20003f06070 */
[----:B------:R-:W-:Y:S01]  /*0a40*/  IMAD.MOV.U32 R8, RZ, RZ, RZ ;  /* 0x000000ffff087224 */ /* 0x000fe200078e00ff */
[----:B------:R-:W-:-:S11]  /*0a50*/  LOP3.LUT R6, R9, 0x3, RZ, 0xc0, !PT ;  /* 0x0000000309067812 */ /* 0x000fd600078ec0ff */
[----:B------:R-:W-:Y:S05]  /*0a60*/  @!P0 BRA `(.L_x_23) ;  /* 0x0000001000c08947 */ /* 0x000fea0003800000 */
[----:B------:R-:W-:Y:S01]  /*0a70*/  LOP3.LUT R8, R9, 0x7ffffffc, RZ, 0xc0, !PT ;  /* 0x7ffffffc09087812 */ /* 0x000fe200078ec0ff */
[----:B------:R-:W-:-:S03]  /*0a80*/  IMAD.MOV.U32 R7, RZ, RZ, RZ ;  /* 0x000000ffff077224 */ /* 0x000fc600078e00ff */
[----:B------:R-:W-:-:S13]  /*0a90*/  ISETP.GT.AND P0, PT, R8, RZ, PT ;  /* 0x000000ff0800720c */ /* 0x000fda0003f04270 */
[----:B------:R-:W-:Y:S05]  /*0aa0*/  @!P0 BRA `(.L_x_24) ;  /* 0x0000001000048947 */ /* 0x000fea0003800000 */
[----:B------:R-:W-:Y:S01]  /*0ab0*/  IMAD.IADD R9, R8, 0x1, -R7 ;  /* 0x0000000108097824 */ /* 0x000fe200078e0a07 */
[----:B------:R-:W-:-:S04]  /*0ac0*/  PLOP3.LUT P0, PT, PT, PT, PT, 0x80, 0x8 ;  /* 0x000000000008781c */ /* 0x000fc80003f0f070 */
[----:B------:R-:W-:-:S13]  /*0ad0*/  ISETP.GT.AND P1, PT, R9, 0xc, PT ;  /* 0x0000000c0900780c */ /* 0x000fda0003f24270 */
[----:B------:R-:W-:Y:S05]  /*0ae0*/  @!P1 BRA `(.L_x_25) ;  /* 0x0000000800949947 */ /* 0x000fea0003800000 */
[----:B------:R-:W-:Y:S01]  /*0af0*/  PLOP3.LUT P0, PT, PT, PT, PT, 0x8, 0x80 ;  /* 0x000000000080781c */ /* 0x000fe20003f0e170 */
[----:B------:R-:W-:-:S12]  /*0b00*/  VIADD R10, R8, 0xfffffff4 ;  /* 0xfffffff4080a7836 */ /* 0x000fd80000000000 */
.L_x_26:
[----:B------:R-:W-:-:S05]  /*0b10*/  IMAD R9, R7, 0x80, R17 ;  /* 0x0000008007097824 */ /* 0x000fca00078e0211 */
[----:B------:R-:W-:-:S13]  /*0b20*/  ISETP.GE.AND P3, PT, R9, R0, PT ;  /* 0x000000000900720c */ /* 0x000fda0003f66270 */
[C---:B0-----:R-:W-:Y:S01]  /*0b30*/  @!P3 IMAD.WIDE R12, R9.reuse, 0x8, R4 ;  /* 0x00000008090cb825 */ /* 0x041fe200078e0204 */
        /* <DEDUP_REMOVED lines=160> */
.L_x_25:
[----:B------:R-:W-:-:S05]  /*1540*/  IMAD.IADD R9, R8, 0x1, -R7 ;  /* 0x0000000108097824 */ /* 0x000fca00078e0a07 */
[----:B------:R-:W-:-:S13]  /*1550*/  ISETP.GT.AND P1, PT, R9, 0x4, PT ;  /* 0x000000040900780c */ /* 0x000fda0003f24270 */
[----:B------:R-:W-:Y:S05]  /*1560*/  @!P1 BRA `(.L_x_27) ;  /* 0x00000004004c9947 */ /* 0x000fea0003800000 */
[----:B------:R-:W-:-:S05]  /*1570*/  IMAD R9, R7, 0x80, R17 ;  /* 0x0000008007097824 */ /* 0x000fca00078e0211 */
[----:B------:R-:W-:-:S13]  /*1580*/  ISETP.GE.AND P2, PT, R9, R0, PT ;  /* 0x000000000900720c */ /* 0x000fda0003f46270 */
[C---:B------:R-:W-:Y:S01]  /*1590*/  @!P2 IMAD.WIDE R10, R9.reuse, 0x8, R4 ;  /* 0x00000008090aa825 */ /* 0x040fe200078e0204 */
[----:B0-----:R-:W0:Y:S05]  /*15a0*/  @!P2 LDC.64 R12, c[0x0][0x388] ;  /* 0x0000e200ff0cab82 */ /* 0x001e2a0000000a00 */
        /* <DEDUP_REMOVED lines=12> */
[----:B------:R-:W-:Y:S01]  /*1670*/  ISETP.GE.AND P0, PT, R27, R0, PT ;  /* 0x000000001b00720c */ /* 0x000fe20003f06270 */
[----:B0-----:R-:W-:-:S12]  /*1680*/  @!P1 DSETP.GTU.AND P2, PT, |R14|, R10, PT ;  /* 0x0000000a0e00922a */ /* 0x001fd80003f4c200 */
[----:B-1----:R-:W0:Y:S01]  /*1690*/  @!P0 LDC.64 R12, c[0x0][0x388] ;  /* 0x0000e200ff0c8b82 */ /* 0x002e220000000a00 */
[----:B------:R-:W-:Y:S01]  /*16a0*/  @!P1 IMAD.WIDE R10, R19, 0x8, R2 ;  /* 0x00000008130a9825 */ /* 0x000fe200078e0202 */
[----:B------:R-:W-:-:S03]  /*16b0*/  @!P1 FSEL R22, R14, RZ, P2 ;  /* 0x000000ff0e169208 */ /* 0x000fc60001000000 */
[----:B------:R-:W-:Y:S01]  /*16c0*/  @!P0 IMAD.WIDE R18, R27, 0x8, R4 ;  /* 0x000000081b128825 */ /* 0x000fe200078e0204 */
[----:B------:R-:W-:-:S05]  /*16d0*/  @!P1 FSEL R23, R15, RZ, P2 ;  /* 0x000000ff0f179208 */ /* 0x000fca0001000000 */
[----:B------:R1:W-:Y:S04]  /*16e0*/  @!P1 STG.E.64 desc[UR4][R10.64], R22 ;  /* 0x000000160a009986 */ /* 0x0003e8000c101b04 */
        /* <DEDUP_REMOVED lines=11> */
[----:B-1----:R-:W-:-:S04]  /*17a0*/  VIADD R10, R7, 0x4 ;  /* 0x00000004070a7836 */ /* 0x002fc80000000000 */
[----:B------:R-:W-:-:S05]  /*17b0*/  IMAD R7, R10, 0x80, R17 ;  /* 0x000000800a077824 */ /* 0x000fca00078e0211 */
[----:B------:R-:W-:-:S13]  /*17c0*/  ISETP.GE.AND P0, PT, R7, R0, PT ;  /* 0x000000000700720c */ /* 0x000fda0003f06270 */
[----:B------:R-:W-:Y:S01]  /*17d0*/  @!P0 IMAD.WIDE R20, R7, 0x8, R4 ;  /* 0x0000000807148825 */ /* 0x000fe200078e0204 */
[----:B--2---:R-:W1:Y:S01]  /*17e0*/  @!P0 LDC.64 R12, c[0x0][0x388] ;  /* 0x0000e200ff0c8b82 */ /* 0x004e620000000a00 */
        /* <DEDUP_REMOVED lines=43> */
.L_x_27:
[----:B------:R-:W-:-:S13]  /*1aa0*/  ISETP.NE.OR P0, PT, R7, R8, P0 ;  /* 0x000000080700720c */ /* 0x000fda0000705670 */
[----:B------:R-:W-:Y:S05]  /*1ab0*/  @!P0 BRA `(.L_x_23) ;  /* 0x0000000000ac8947 */ /* 0x000fea0003800000 */
.L_x_24:
[----:B------:R-:W-:-:S05]  /*1ac0*/  IMAD R9, R7, 0x80, R17 ;  /* 0x0000008007097824 */ /* 0x000fca00078e0211 */
[----:B------:R-:W-:-:S13]  /*1ad0*/  ISETP.GE.AND P2, PT, R9, R0, PT ;  /* 0x000000000900720c */ /* 0x000fda0003f46270 */
[C---:B--2---:R-:W-:Y:S01]  /*1ae0*/  @!P2 IMAD.WIDE R10, R9.reuse, 0x8, R4 ;  /* 0x00000008090aa825 */ /* 0x044fe200078e0204 */
[----:B01----:R-:W0:Y:S05]  /*1af0*/  @!P2 LDC.64 R12, c[0x0][0x388] ;  /* 0x0000e200ff0cab82 */ /* 0x003e2a0000000a00 */
        /* <DEDUP_REMOVED lines=31> */
[----:B------:R-:W-:Y:S01]  /*1cf0*/  VIADD R7, R7, 0x4 ;  /* 0x0000000407077836 */ /* 0x000fe20000000000 */
[----:B-1----:R-:W-:Y:S01]  /*1d00*/  @!P2 DSETP.GTU.AND P0, PT, |R14|, R10, PT ;  /* 0x0000000a0e00a22a */ /* 0x002fe20003f0c200 */
[----:B------:R-:W-:-:S05]  /*1d10*/  @!P2 IMAD.WIDE R10, R9, 0x8, R2 ;  /* 0x00000008090aa825 */ /* 0x000fca00078e0202 */
[----:B------:R-:W-:Y:S02]  /*1d20*/  @!P2 FSEL R18, R14, RZ, P0 ;  /* 0x000000ff0e12a208 */ /* 0x000fe40000000000 */
[----:B------:R-:W-:Y:S02]  /*1d30*/  @!P2 FSEL R19, R15, RZ, P0 ;  /* 0x000000ff0f13a208 */ /* 0x000fe40000000000 */
[----:B------:R-:W-:-:S03]  /*1d40*/  ISETP.NE.AND P0, PT, R7, R8, PT ;  /* 0x000000080700720c */ /* 0x000fc60003f05270 */
[----:B------:R2:W-:Y:S10]  /*1d50*/  @!P2 STG.E.64 desc[UR4][R10.64], R18 ;  /* 0x000000120a00a986 */ /* 0x0005f4000c101b04 */
[----:B------:R-:W-:Y:S05]  /*1d60*/  @P0 BRA `(.L_x_24) ;  /* 0xfffffffc00540947 */ /* 0x000fea000383ffff */
.L_x_23:
[----:B------:R-:W-:-:S13]  /*1d70*/  ISETP.NE.AND P0, PT, R6, RZ, PT ;  /* 0x000000ff0600720c */ /* 0x000fda0003f05270 */
[----:B------:R-:W-:Y:S05]  /*1d80*/  @!P0 EXIT ;  /* 0x000000000000894d */ /* 0x000fea0003800000 */
[----:B------:R-:W-:Y:S02]  /*1d90*/  IMAD R17, R8, 0x80, R17 ;  /* 0x0000008008117824 */ /* 0x000fe400078e0211 */
[----:B012---:R-:W-:-:S07]  /*1da0*/  IMAD.MOV R12, RZ, RZ, -R6 ;  /* 0x000000ffff0c7224 */ /* 0x007fce00078e0a06 */
.L_x_28:
[----:B------:R-:W-:-:S13]  /*1db0*/  ISETP.GE.AND P1, PT, R17, R0, PT ;  /* 0x000000001100720c */ /* 0x000fda0003f26270 */
[C---:B------:R-:W-:Y:S01]  /*1dc0*/  @!P1 IMAD.WIDE R6, R17.reuse, 0x8, R4 ;  /* 0x0000000811069825 */ /* 0x040fe200078e0204 */
[----:B0-----:R-:W0:Y:S05]  /*1dd0*/  @!P1 LDC.64 R8, c[0x0][0x388] ;  /* 0x0000e200ff089b82 */ /* 0x001e2a0000000a00 */
[----:B------:R-:W0:Y:S01]  /*1de0*/  @!P1 LDG.E.64 R6, desc[UR4][R6.64] ;  /* 0x0000000406069981 */ /* 0x000e22000c1e1b00 */
[----:B------:R-:W-:Y:S01]  /*1df0*/  VIADD R12, R12, 0x1 ;  /* 0x000000010c0c7836 */ /* 0x000fe20000000000 */
[----:B0-----:R-:W-:Y:S01]  /*1e00*/  @!P1 DSETP.GTU.AND P0, PT, |R6|, R8, PT ;  /* 0x000000080600922a */ /* 0x001fe20003f0c200 */
[----:B------:R-:W-:-:S05]  /*1e10*/  @!P1 IMAD.WIDE R8, R17, 0x8, R2 ;  /* 0x0000000811089825 */ /* 0x000fca00078e0202 */
[----:B------:R-:W-:Y:S02]  /*1e20*/  @!P1 FSEL R10, R6, RZ, P0 ;  /* 0x000000ff060a9208 */ /* 0x000fe40000000000 */
[----:B------:R-:W-:Y:S02]  /*1e30*/  @!P1 FSEL R11, R7, RZ, P0 ;  /* 0x000000ff070b9208 */ /* 0x000fe40000000000 */
[----:B------:R-:W-:-:S03]  /*1e40*/  ISETP.NE.AND P0, PT, R12, RZ, PT ;  /* 0x000000ff0c00720c */ /* 0x000fc60003f05270 */
[----:B------:R0:W-:Y:S10]  /*1e50*/  @!P1 STG.E.64 desc[UR4][R8.64], R10 ;  /* 0x0000000a08009986 */ /* 0x0001f4000c101b04 */
[----:B------:R-:W-:Y:S05]  /*1e60*/  @!P0 EXIT ;  /* 0x000000000000894d */ /* 0x000fea0003800000 */
[----:B------:R-:W-:Y:S01]  /*1e70*/  VIADD R17, R17, 0x80 ;  /* 0x0000008011117836 */ /* 0x000fe20000000000 */
[----:B------:R-:W-:Y:S06]  /*1e80*/  BRA `(.L_x_28) ;  /* 0xfffffffc00c87947 */ /* 0x000fec000383ffff */
.L_x_29:
        /* <DEDUP_REMOVED lines=15> */
.L_x_66:


//--------------------- .text._ZN3cub18CUB_300001_SM_10006detail9transform16transform_kernelINS2_10policy_hubILb1EN4cuda3std3__45tupleIJN6thrust24THRUST_300001_SM_1000_NS6detail15normal_iteratorINSA_10device_ptrIdEEEESF_EEEE10policy1000El13daxpy_functorSF_JPdSK_EEEvT0_iT1_T2_DpNS2_10kernel_argIT3_EE --------------------------
	.section	.text._ZN3cub18CUB_300001_SM_10006detail9transform16transform_kernelINS2_10policy_hubILb1EN4cuda3std3__45tupleIJN6thrust24THRUST_300001_SM_1000_NS6detail15normal_iteratorINSA_10device_ptrIdEEEESF_EEEE10policy1000El13daxpy_functorSF_JPdSK_EEEvT0_iT1_T2_DpNS2_10kernel_argIT3_EE,"ax",@progbits
	.align	128
        .global         _ZN3cub18CUB_300001_SM_10006detail9transform16transform_kernelINS2_10policy_hubILb1EN4cuda3std3__45tupleIJN6thrust24THRUST_300001_SM_1000_NS6detail15normal_iteratorINSA_10device_ptrIdEEEESF_EEEE10policy1000El13daxpy_functorSF_JPdSK_EEEvT0_iT1_T2_DpNS2_10kernel_argIT3_EE
        .type           _ZN3cub18CUB_300001_SM_10006detail9transform16transform_kernelINS2_10policy_hubILb1EN4cuda3std3__45tupleIJN6thrust24THRUST_300001_SM_1000_NS6detail15normal_iteratorINSA_10device_ptrIdEEEESF_EEEE10policy1000El13daxpy_functorSF_JPdSK_EEEvT0_iT1_T2_DpNS2_10kernel_argIT3_EE,@function
        .size           _ZN3cub18CUB_300001_SM_10006detail9transform16transform_kernelINS2_10policy_hubILb1EN4cuda3std3__45tupleIJN6thrust24THRUST_300001_SM_1000_NS6detail15normal_iteratorINSA_10device_ptrIdEEEESF_EEEE10policy1000El13daxpy_functorSF_JPdSK_EEEvT0_iT1_T2_DpNS2_10kernel_argIT3_EE,(.L_x_67 - _ZN3cub18CUB_300001_SM_10006detail9transform16transform_kernelINS2_10policy_hubILb1EN4cuda3std3__45tupleIJN6thrust24THRUST_300001_SM_1000_NS6detail15normal_iteratorINSA_10device_ptrIdEEEESF_EEEE10policy1000El13daxpy_functorSF_JPdSK_EEEvT0_iT1_T2_DpNS2_10kernel_argIT3_EE)
        .other          _ZN3cub18CUB_300001_SM_10006detail9transform16transform_kernelINS2_10policy_hubILb1EN4cuda3std3__45tupleIJN6thrust24THRUST_300001_SM_1000_NS6detail15normal_iteratorINSA_10device_ptrIdEEEESF_EEEE10policy1000El13daxpy_functorSF_JPdSK_EEEvT0_iT1_T2_DpNS2_10kernel_argIT3_EE,@"STO_CUDA_ENTRY STV_DEFAULT"
_ZN3cub18CUB_300001_SM_10006detail9transform16transform_kernelINS2_10policy_hubILb1EN4cuda3std3__45tupleIJN6thrust24THRUST_300001_SM_1000_NS6detail15normal_iteratorINSA_10device_ptrIdEEEESF_EEEE10policy1000El13daxpy_functorSF_JPdSK_EEEvT0_iT1_T2_DpNS2_10kernel_argIT3_EE:
.text._ZN3cub18CUB_300001_SM_10006detail9transform16transform_kernelINS2_10policy_hubILb1EN4cuda3std3__45tupleIJN6thrust24THRUST_300001_SM_1000_NS6detail15normal_iteratorINSA_10device_ptrIdEEEESF_EEEE10policy1000El13daxpy_functorSF_JPdSK_EEEvT0_iT1_T2_DpNS2_10kernel_argIT3_EE:
        /* <DEDUP_REMOVED lines=20> */
[----:B------:R-:W0:Y:S01]  /*0140*/  LDCU.64 UR4, c[0x0][0x3a0] ;  /* 0x00007400ff0477ac */ /* 0x000e220008000a00 */
[C---:B------:R-:W-:Y:S01]  /*0150*/  SHF.L.U32 R10, R12.reuse, 0x3, RZ ;  /* 0x000000030c0a7819 */ /* 0x040fe200000006ff */
[----:B------:R-:W-:Y:S01]  /*0160*/  BSSY.RECONVERGENT B1, `(.L_x_32) ;  /* 0x000000c000017945 */ /* 0x000fe20003800200 */
[----:B------:R-:W-:Y:S01]  /*0170*/  SHF.L.U64.HI R14, R12, 0x3, R5 ;  /* 0x000000030c0e7819 */ /* 0x000fe20000010205 */
[----:B------:R-:W-:Y:S01]  /*0180*/  IMAD.MOV.U32 R11, RZ, RZ, R9 ;  /* 0x000000ffff0b7224 */ /* 0x000fe200078e0009 */
[----:B0-----:R-:W-:-:S04]  /*0190*/  IADD3 R6, P0, PT, R10, UR4, RZ ;  /* 0x000000040a067c10 */ /* 0x001fc8000ff1e0ff */
[----:B------:R-:W-:-:S03]  /*01a0*/  IADD3.X R7, PT, PT, R14, UR5, RZ, P0, !PT ;  /* 0x000000050e077c10 */ /* 0x000fc600087fe4ff */
[----:B------:R-:W-:-:S07]  /*01b0*/  IMAD.WIDE.U32 R6, R0, 0x80, R6 ;  /* 0x0000008000067825 */ /* 0x000fce00078e0006 */
.L_x_33:
[----:B------:R-:W-:Y:S01]  /*01c0*/  VIADD R11, R11, 0x4000 ;  /* 0x000040000b0b7836 */ /* 0x000fe20000000000 */
[----:B------:R0:W-:Y:S04]  /*01d0*/  CCTL.E.PF2 [R6] ;  /* 0x000000000600798f */ /* 0x0001e80000800100 */
[----:B------:R-:W-:Y:S02]  /*01e0*/  ISETP.GE.AND P0, PT, R11, R8, PT ;  /* 0x000000080b00720c */ /* 0x000fe40003f06270 */
[----:B0-----:R-:W-:-:S05]  /*01f0*/  IADD3 R6, P1, PT, R6, 0x4000, RZ ;  /* 0x0000400006067810 */ /* 0x001fca0007f3e0ff */
[----:B------:R-:W-:-:S06]  /*0200*/  IMAD.X R7, RZ, RZ, R7, P1 ;  /* 0x000000ffff077224 */ /* 0x000fcc00008e0607 */
[----:B------:R-:W-:Y:S05]  /*0210*/  @!P0 BRA `(.L_x_33) ;  /* 0xfffffffc00e88947 */ /* 0x000fea000383ffff */
[----:B------:R-:W-:Y:S05]  /*0220*/  BSYNC.RECONVERGENT B1 ;  /* 0x0000000000017941 */ /* 0x000fea0003800200 */
.L_x_32:
[----:B------:R-:W0:Y:S02]  /*0230*/  LDCU.64 UR4, c[0x0][0x3b0] ;  /* 0x00007600ff0477ac */ /* 0x000e240008000a00 */
[----:B0-----:R-:W-:-:S04]  /*0240*/  IADD3 R6, P0, PT, R10, UR4, RZ ;  /* 0x000000040a067c10 */ /* 0x001fc8000ff1e0ff */
[----:B------:R-:W-:-:S03]  /*0250*/  IADD3.X R7, PT, PT, R14, UR5, RZ, P0, !PT ;  /* 0x000000050e077c10 */ /* 0x000fc600087fe4ff */
[----:B------:R-:W-:-:S07]  /*0260*/  IMAD.WIDE.U32 R6, R0, 0x80, R6 ;  /* 0x0000008000067825 */ /* 0x000fce00078e0006 */
.L_x_34:
[----:B------:R-:W-:Y:S01]  /*0270*/  IADD3 R9, PT, PT, R9, 0x4000, RZ ;  /* 0x0000400009097810 */ /* 0x000fe20007ffe0ff */
[----:B------:R0:W-:Y:S03]  /*0280*/  CCTL.E.PF2 [R6] ;  /* 0x000000000600798f */ /* 0x0001e60000800100 */
[----:B------:R-:W-:Y:S02]  /*0290*/  ISETP.GE.AND P0, PT, R9, R8, PT ;  /* 0x000000080900720c */ /* 0x000fe40003f06270 */
[----:B0-----:R-:W-:-:S05]  /*02a0*/  IADD3 R6, P1, PT, R6, 0x4000, RZ ;  /* 0x0000400006067810 */ /* 0x001fca0007f3e0ff */
[----:B------:R-:W-:-:S06]  /*02b0*/  IMAD.X R7, RZ, RZ, R7, P1 ;  /* 0x000000ffff077224 */ /* 0x000fcc00008e0607 */
[----:B------:R-:W-:Y:S05]  /*02c0*/  @!P0 BRA `(.L_x_34) ;  /* 0xfffffffc00e88947 */ /* 0x000fea000383ffff */
.L_x_31:
[----:B------:R-:W-:Y:S05]  /*02d0*/  BSYNC.RECONVERGENT B0 ;  /* 0x0000000000007941 */ /* 0x000fea0003800200 */
.L_x_30:
[----:B------:R-:W0:Y:S01]  /*02e0*/  LDC.64 R14, c[0x0][0x3a0] ;  /* 0x0000e800ff0e7b82 */ /* 0x000e220000000a00 */
[----:B------:R-:W1:Y:S01]  /*02f0*/  LDCU.64 UR8, c[0x0][0x3b0] ;  /* 0x00007600ff0877ac */ /* 0x000e620008000a00 */
[----:B------:R-:W-:Y:S01]  /*0300*/  ISETP.NE.AND P0, PT, R2, R3, PT ;  /* 0x000000030200720c */ /* 0x000fe20003f05270 */
[C---:B------:R-:W-:Y:S01]  /*0310*/  IMAD.SHL.U32 R7, R12.reuse, 0x8, RZ ;  /* 0x000000080c077824 */ /* 0x040fe200078e00ff */
[----:B------:R-:W-:Y:S01]  /*0320*/  SHF.L.U64.HI R16, R12, 0x3, R5 ;  /* 0x000000030c107819 */ /* 0x000fe20000010205 */
[----:B------:R-:W2:Y:S03]  /*0330*/  LDCU.64 UR6, c[0x0][0x398] ;  /* 0x00007300ff0677ac */ /* 0x000ea60008000a00 */
[----:B------:R-:W-:Y:S01]  /*0340*/  R2UR UR11, R7 ;  /* 0x00000000070b72ca */ /* 0x000fe200000e0000 */
[----:B------:R-:W3:Y:S01]  /*0350*/  LDCU.64 UR12, c[0x0][0x358] ;  /* 0x00006b00ff0c77ac */ /* 0x000ee20008000a00 */
[----:B------:R-:W-:-:S02]  /*0360*/  R2UR UR14, R16 ;  /* 0x00000000100e72ca */ /* 0x000fc400000e0000 */
[C---:B-1----:R-:W-:Y:S02]  /*0370*/  IADD3 R10, P3, PT, R7.reuse, UR8, RZ ;  /* 0x00000008070a7c10 */ /* 0x042fe4000ff7e0ff */
[C---:B--2---:R-:W-:Y:S02]  /*0380*/  IADD3 R8, P1, PT, R7.reuse, UR6, RZ ;  /* 0x0000000607087c10 */ /* 0x044fe4000ff3e0ff */
[----:B0-----:R-:W-:Y:S02]  /*0390*/  IADD3 R6, P2, PT, R7, R14, RZ ;  /* 0x0000000e07067210 */ /* 0x001fe40007f5e0ff */
[C---:B------:R-:W-:Y:S02]  /*03a0*/  IADD3.X R11, PT, PT, R16.reuse, UR9, RZ, P3, !PT ;  /* 0x00000009100b7c10 */ /* 0x040fe40009ffe4ff */
[C---:B------:R-:W-:Y:S01]  /*03b0*/  IADD3.X R9, PT, PT, R16.reuse, UR7, RZ, P1, !PT ;  /* 0x0000000710097c10 */ /* 0x040fe20008ffe4ff */
[----:B------:R-:W-:Y:S01]  /*03c0*/  IMAD.X R7, R16, 0x1, R15, P2 ;  /* 0x0000000110077824 */ /* 0x000fe200010e060f */
[----:B---3--:R-:W-:Y:S07]  /*03d0*/  @!P0 BRA `(.L_x_35) ;  /* 0x0000000c00888947 */ /* 0x008fee0003800000 */
[----:B------:R-:W-:-:S13]  /*03e0*/  ISETP.GE.AND P0, PT, R4, 0x1, PT ;  /* 0x000000010400780c */ /* 0x000fda0003f06270 */
[----:B------:R-:W-:Y:S05]  /*03f0*/  @!P0 EXIT ;  /* 0x000000000000894d */ /* 0x000fea0003800000 */
[C---:B------:R-:W-:Y:S01]  /*0400*/  ISETP.GE.U32.AND P0, PT, R4.reuse, 0x8, PT ;  /* 0x000000080400780c */ /* 0x040fe20003f06070 */
[----:B------:R-:W-:Y:S01]  /*0410*/  HFMA2 R5, -RZ, RZ, 0, 0 ;  /* 0x00000000ff057431 */ /* 0x000fe200000001ff */
[----:B------:R-:W-:-:S11]  /*0420*/  LOP3.LUT R2, R4, 0x7, RZ, 0xc0, !PT ;  /* 0x0000000704027812 */ /* 0x000fd600078ec0ff */
[----:B------:R-:W-:Y:S05]  /*0430*/  @!P0 BRA `(.L_x_36) ;  /* 0x0000000800148947 */ /* 0x000fea0003800000 */
[----:B------:R-:W-:-:S13]  /*0440*/  ISETP.GE.AND P0, PT, R0, R3, PT ;  /* 0x000000030000720c */ /* 0x000fda0003f06270 */
[C---:B------:R-:W-:Y:S01]  /*0450*/  @!P0 IMAD.WIDE.U32 R18, R0.reuse, 0x8, R6 ;  /* 0x0000000800128825 */ /* 0x040fe200078e0006 */
[----:B------:R-:W0:Y:S03]  /*0460*/  @!P0 LDC.64 R22, c[0x0][0x390] ;  /* 0x0000e400ff168b82 */ /* 0x000e260000000a00 */
[C---:B------:R-:W-:Y:S02]  /*0470*/  @!P0 IMAD.WIDE.U32 R20, R0.reuse, 0x8, R10 ;  /* 0x0000000800148825 */ /* 0x040fe400078e000a */
[----:B------:R-:W0:Y:S04]  /*0480*/  @!P0 LDG.E.64 R18, desc[UR12][R18.64] ;  /* 0x0000000c12128981 */ /* 0x000e28000c1e1b00 */
[----:B------:R-:W0:Y:S01]  /*0490*/  @!P0 LDG.E.64 R20, desc[UR12][R20.64] ;  /* 0x0000000c14148981 */ /* 0x000e22000c1e1b00 */
[----:B------:R-:W-:-:S02]  /*04a0*/  VIADD R17, R0, 0x80 ;  /* 0x0000008000117836 */ /* 0x000fc40000000000 */
[----:B------:R-:W-:-:S03]  /*04b0*/  @!P0 IMAD.WIDE.U32 R24, R0, 0x8, R8 ;  /* 0x0000000800188825 */ /* 0x000fc600078e0008 */
[C---:B------:R-:W-:Y:S01]  /*04c0*/  ISETP.GE.AND P1, PT, R17.reuse, R3, PT ;  /* 0x000000031100720c */ /* 0x040fe20003f26270 */
[----:B------:R-:W-:-:S04]  /*04d0*/  IMAD.WIDE R14, R17, 0x8, R6 ;  /* 0x00000008110e7825 */ /* 0x000fc800078e0206 */
[----:B------:R-:W-:Y:S01]  /*04e0*/  IMAD.WIDE R12, R17, 0x8, R10 ;  /* 0x00000008110c7825 */ /* 0x000fe200078e020a */
[----:B0-----:R-:W-:-:S07]  /*04f0*/  @!P0 DFMA R22, R18, R22, R20 ;  /* 0x000000161216822b */ /* 0x001fce0000000014 */
[----:B------:R-:W0:Y:S01]  /*0500*/  @!P1 LDC.64 R20, c[0x0][0x390] ;  /* 0x0000e400ff149b82 */ /* 0x000e220000000a00 */
[----:B------:R1:W-:Y:S04]  /*0510*/  @!P0 STG.E.64 desc[UR12][R24.64], R22 ;  /* 0x0000001618008986 */ /* 0x0003e8000c101b0c */
[----:B------:R-:W0:Y:S04]  /*0520*/  @!P1 LDG.E.64 R26, desc[UR12][R14.64] ;  /* 0x0000000c0e1a9981 */ /* 0x000e28000c1e1b00 */
[----:B------:R-:W0:Y:S01]  /*0530*/  @!P1 LDG.E.64 R18, desc[UR12][R12.64] ;  /* 0x0000000c0c129981 */ /* 0x000e22000c1e1b00 */
[----:B------:R-:W-:-:S05]  /*0540*/  VIADD R16, R0, 0x100 ;  /* 0x0000010000107836 */ /* 0x000fca0000000000 */
[----:B------:R-:W-:Y:S01]  /*0550*/  ISETP.GE.AND P0, PT, R16, R3, PT ;  /* 0x000000031000720c */ /* 0x000fe20003f06270 */
[----:B------:R-:W-:-:S12]  /*0560*/  IMAD.WIDE R16, R17, 0x8, R8 ;  /* 0x0000000811107825 */ /* 0x000fd800078e0208 */
[----:B-1----:R-:W1:Y:S01]  /*0570*/  @!P0 LDC.64 R22, c[0x0][0x390] ;  /* 0x0000e400ff168b82 */ /* 0x002e620000000a00 */
[----:B0-----:R-:W-:-:S07]  /*0580*/  @!P1 DFMA R18, R26, R20, R18 ;  /* 0x000000141a12922b */ /* 0x001fce0000000012 */
[----:B------:R0:W-:Y:S04]  /*0590*/  @!P1 STG.E.64 desc[UR12][R16.64], R18 ;  /* 0x0000001210009986 */ /* 0x0001e8000c101b0c */
[----:B------:R-:W1:Y:S04]  /*05a0*/  @!P0 LDG.E.64 R20, desc[UR12][R14.64+0x400] ;  /* 0x0004000c0e148981 */ /* 0x000e68000c1e1b00 */
[----:B------:R-:W1:Y:S01]  /*05b0*/  @!P0 LDG.E.64 R26, desc[UR12][R12.64+0x400] ;  /* 0x0004000c0c1a8981 */ /* 0x000e62000c1e1b00 */
[----:B------:R-:W-:-:S05]  /*05c0*/  VIADD R24, R0, 0x180 ;  /* 0x0000018000187836 */ /* 0x000fca0000000000 */
[----:B------:R-:W-:Y:S01]  /*05d0*/  ISETP.GE.AND P1, PT, R24, R3, PT ;  /* 0x000000031800720c */ /* 0x000fe20003f26270 */
[----:B-1----:R-:W-:-:S12]  /*05e0*/  @!P0 DFMA R20, R20, R22, R26 ;  /* 0x000000161414822b */ /* 0x002fd8000000001a */
[----:B------:R-:W1:Y:S01]  /*05f0*/  @!P1 LDC.64 R26, c[0x0][0x390] ;  /* 0x0000e400ff1a9b82 */ /* 0x000e620000000a00 */
[----:B------:R2:W-:Y:S04]  /*0600*/  @!P0 STG.E.64 desc[UR12][R16.64+0x400], R20 ;  /* 0x0004001410008986 */ /* 0x0005e8000c101b0c */
[----:B------:R-:W1:Y:S04]  /*0610*/  @!P1 LDG.E.64 R22, desc[UR12][R14.64+0x800] ;  /* 0x0008000c0e169981 */ /* 0x000e68000c1e1b00 */
[----:B------:R-:W1:Y:S01]  /*0620*/  @!P1 LDG.E.64 R24, desc[UR12][R12.64+0x800] ;  /* 0x0008000c0c189981 */ /* 0x000e62000c1e1b00 */
[----:B0-----:R-:W-:-:S04]  /*0630*/  IADD3 R18, PT, PT, R0, 0x200, RZ ;  /* 0x0000020000127810 */ /* 0x001fc80007ffe0ff */
[----:B------:R-:W-:Y:S01]  /*0640*/  ISETP.GE.AND P0, PT, R18, R3, PT ;  /* 0x000000031200720c */ /* 0x000fe20003f06270 */
[----:B-1----:R-:W-:-:S12]  /*0650*/  @!P1 DFMA R22, R22, R26, R24 ;  /* 0x0000001a1616922b */ /* 0x002fd80000000018 */
[----:B------:R-:W0:Y:S01]  /*0660*/  @!P0 LDC.64 R26, c[0x0][0x390] ;  /* 0x0000e400ff1a8b82 */ /* 0x000e220000000a00 */
[----:B------:R1:W-:Y:S04]  /*0670*/  @!P1 STG.E.64 desc[UR12][R16.64+0x800], R22 ;  /* 0x0008001610009986 */ /* 0x0003e8000c101b0c */
[----:B------:R-:W0:Y:S04]  /*0680*/  @!P0 LDG.E.64 R18, desc[UR12][R14.64+0xc00] ;  /* 0x000c000c0e128981 */ /* 0x000e28000c1e1b00 */
[----:B------:R-:W0:Y:S01]  /*0690*/  @!P0 LDG.E.64 R24, desc[UR12][R12.64+0xc00] ;  /* 0x000c000c0c188981 */ /* 0x000e22000c1e1b00 */
[----:B--2---:R-:W-:-:S05]  /*06a0*/  VIADD R20, R0, 0x280 ;  /* 0x0000028000147836 */ /* 0x004fca0000000000 */
[----:B------:R-:W-:Y:S01]  /*06b0*/  ISETP.GE.AND P1, PT, R20, R3, PT ;  /* 0x000000031400720c */ /* 0x000fe20003f26270 */
[----:B0-----:R-:W-:-:S12]  /*06c0*/  @!P0 DFMA R18, R18, R26, R24 ;  /* 0x0000001a1212822b */ /* 0x001fd80000000018 */
[----:B------:R-:W0:Y:S01]  /*06d0*/  @!P1 LDC.64 R26, c[0x0][0x390] ;  /* 0x0000e400ff1a9b82 */ /* 0x000e220000000a00 */
[----:B------:R2:W-:Y:S04]  /*06e0*/  @!P0 STG.E.64 desc[UR12][R16.64+0xc00], R18 ;  /* 0x000c001210008986 */ /* 0x0005e8000c101b0c */
[----:B------:R-:W0:Y:S04]  /*06f0*/  @!P1 LDG.E.64 R20, desc[UR12][R14.64+0x1000] ;  /* 0x0010000c0e149981 */ /* 0x000e28000c1e1b00 */
[----:B------:R-:W0:Y:S01]  /*0700*/  @!P1 LDG.E.64 R24, desc[UR12][R12.64+0x1000] ;  /* 0x0010000c0c189981 */ /* 0x000e22000c1e1b00 */
[----:B-1----:R-:W-:-:S05]  /*0710*/  VIADD R22, R0, 0x300 ;  /* 0x0000030000167836 */ /* 0x002fca0000000000 */
[----:B------:R-:W-:Y:S01]  /*0720*/  ISETP.GE.AND P0, PT, R22, R3, PT ;  /* 0x000000031600720c */ /* 0x000fe20003f06270 */
[----:B0-----:R-:W-:-:S12]  /*0730*/  @!P1 DFMA R20, R20, R26, R24 ;  /* 0x0000001a1414922b */ /* 0x001fd80000000018 */
        /* <DEDUP_REMOVED lines=11> */
[----:B------:R-:W-:-:S04]  /*07f0*/  LOP3.LUT R5, R4, 0x7ffffff8, RZ, 0xc0, !PT ;  /* 0x7ffffff804057812 */ /* 0x000fc800078ec0ff */
[----:B------:R-:W-:Y:S01]  /*0800*/  ISETP.NE.AND P0, PT, R5, 0x8, PT ;  /* 0x000000080500780c */ /* 0x000fe20003f05270 */
[----:B0-----:R-:W-:-:S07]  /*0810*/  @!P1 DFMA R18, R18, R26, R24 ;  /* 0x0000001a1212922b */ /* 0x001fce0000000018 */
[----:B------:R1:W-:Y:S05]  /*0820*/  @!P1 STG.E.64 desc[UR12][R16.64+0x1800], R18 ;  /* 0x0018001210009986 */ /* 0x0003ea000c101b0c */
[----:B------:R-:W-:Y:S05]  /*0830*/  @!P0 BRA `(.L_x_36) ;  /* 0x0000000400148947 */ /* 0x000fea0003800000 */
[----:B------:R-:W-:Y:S01]  /*0840*/  MOV R24, 0x8 ;  /* 0x0000000800187802 */ /* 0x000fe20000000f00 */
[----:B------:R-:W0:Y:S06]  /*0850*/  LDCU.64 UR4, c[0x0][0x390] ;  /* 0x00007200ff0477ac */ /* 0x000e2c0008000a00 */
.L_x_39:
[----:B------:R-:W-:-:S05]  /*0860*/  IMAD R4, R24, 0x80, R0 ;  /* 0x0000008018047824 */ /* 0x000fca00078e0200 */
[----:B------:R-:W-:-:S13]  /*0870*/  ISETP.GE.AND P0, PT, R4, R3, PT ;  /* 0x000000030400720c */ /* 0x000fda0003f06270 */
[C---:B-1----:R-:W-:Y:S01]  /*0880*/  @!P0 IMAD.WIDE.U32 R18, R4.reuse, 0x8, R6 ;  /* 0x0000000804128825 */ /* 0x042fe200078e0006 */
[----:B------:R-:W1:Y:S03]  /*0890*/  @!P0 LDC.64 R28, c[0x0][0x390] ;  /* 0x0000e400ff1c8b82 */ /* 0x000e660000000a00 */
[C---:B------:R-:W-:Y:S02]  /*08a0*/  @!P0 IMAD.WIDE.U32 R20, R4.reuse, 0x8, R10 ;  /* 0x0000000804148825 */ /* 0x040fe400078e000a */
[----:B------:R-:W1:Y:S04]  /*08b0*/  @!P0 LDG.E.64 R18, desc[UR12][R18.64] ;  /* 0x0000000c12128981 */ /* 0x000e68000c1e1b00 */
[----:B------:R-:W1:Y:S01]  /*08c0*/  @!P0 LDG.E.64 R20, desc[UR12][R20.64] ;  /* 0x0000000c14148981 */ /* 0x000e62000c1e1b00 */
[----:B------:R-:W-:-:S02]  /*08d0*/  VIADD R23, R4, 0x80 ;  /* 0x0000008004177836 */ /* 0x000fc40000000000 */
[----:B------:R-:W-:-:S03]  /*08e0*/  @!P0 IMAD.WIDE.U32 R26, R4, 0x8, R8 ;  /* 0x00000008041a8825 */ /* 0x000fc600078e0008 */
[C---:B------:R-:W-:Y:S01]  /*08f0*/  ISETP.GE.AND P1, PT, R23.reuse, R3, PT ;  /* 0x000000031700720c */ /* 0x040fe20003f26270 */
[----:B------:R-:W-:-:S04]  /*0900*/  IMAD.WIDE R12, R23, 0x8, R6 ;  /* 0x00000008170c7825 */ /* 0x000fc800078e0206 */
[----:B------:R-:W-:Y:S01]  /*0910*/  IMAD.WIDE R14, R23, 0x8, R10 ;  /* 0x00000008170e7825 */ /* 0x000fe200078e020a */
[----:B-1----:R-:W-:-:S07]  /*0920*/  @!P0 DFMA R28, R18, R28, R20 ;  /* 0x0000001c121c822b */ /* 0x002fce0000000014 */
[----:B------:R-:W1:Y:S01]  /*0930*/  @!P1 LDC.64 R20, c[0x0][0x390] ;  /* 0x0000e400ff149b82 */ /* 0x000e620000000a00 */
[----:B------:R1:W-:Y:S04]  /*0940*/  @!P0 STG.E.64 desc[UR12][R26.64], R28 ;  /* 0x0000001c1a008986 */ /* 0x0003e8000c101b0c */
[----:B------:R-:W1:Y:S04]  /*0950*/  @!P1 LDG.E.64 R16, desc[UR12][R12.64] ;  /* 0x0000000c0c109981 */ /* 0x000e68000c1e1b00 */
[----:B------:R-:W1:Y:S01]  /*0960*/  @!P1 LDG.E.64 R18, desc[UR12][R14.64] ;  /* 0x0000000c0e129981 */ /* 0x000e62000c1e1b00 */
[----:B------:R-:W-:-:S05]  /*0970*/  VIADD R22, R4, 0x100 ;  /* 0x0000010004167836 */ /* 0x000fca0000000000 */
[----:B------:R-:W-:Y:S01]  /*0980*/  ISETP.GE.AND P0, PT, R22, R3, PT ;  /* 0x000000031600720c */ /* 0x000fe20003f06270 */
[----:B-1----:R-:W-:Y:S01]  /*0990*/  @!P1 DFMA R26, R16, R20, R18 ;  /* 0x00000014101a922b */ /* 0x002fe20000000012 */
[----:B------:R-:W-:-:S11]  /*09a0*/  IMAD.WIDE R16, R23, 0x8, R8 ;  /* 0x0000000817107825 */ /* 0x000fd600078e0208 */
[----:B------:R-:W1:Y:S01]  /*09b0*/  @!P0 LDC.64 R22, c[0x0][0x390] ;  /* 0x0000e400ff168b82 */ /* 0x000e620000000a00 */
[----:B------:R2:W-:Y:S04]  /*09c0*/  @!P1 STG.E.64 desc[UR12][R16.64], R26 ;  /* 0x0000001a10009986 */ /* 0x0005e8000c101b0c */
[----:B------:R-:W1:Y:S04]  /*09d0*/  @!P0 LDG.E.64 R18, desc[UR12][R12.64+0x400] ;  /* 0x0004000c0c128981 */ /* 0x000e68000c1e1b00 */
[----:B------:R-:W1:Y:S01]  /*09e0*/  @!P0 LDG.E.64 R20, desc[UR12][R14.64+0x400] ;  /* 0x0004000c0e148981 */ /* 0x000e62000c1e1b00 */
[----:B------:R-:W-:-:S04]  /*09f0*/  IADD3 R28, PT, PT, R4, 0x180, RZ ;  /* 0x00000180041c7810 */ /* 0x000fc80007ffe0ff */
[----:B------:R-:W-:Y:S01]  /*0a00*/  ISETP.GE.AND P1, PT, R28, R3, PT ;  /* 0x000000031c00720c */ /* 0x000fe20003f26270 */
[----:B-1----:R-:W-:-:S12]  /*0a10*/  @!P0 DFMA R28, R18, R22, R20 ;  /* 0x00000016121c822b */ /* 0x002fd80000000014 */
[----:B------:R-:W1:Y:S01]  /*0a20*/  @!P1 LDC.64 R20, c[0x0][0x390] ;  /* 0x0000e400ff149b82 */ /* 0x000e620000000a00 */
[----:B------:R3:W-:Y:S04]  /*0a30*/  @!P0 STG.E.64 desc[UR12][R16.64+0x400], R28 ;  /* 0x0004001c10008986 */ /* 0x0007e8000c101b0c */
[----:B------:R-:W1:Y:S04]  /*0a40*/  @!P1 LDG.E.64 R22, desc[UR12][R12.64+0x800] ;  /* 0x0008000c0c169981 */ /* 0x000e68000c1e1b00 */
[----:B------:R-:W1:Y:S01]  /*0a50*/  @!P1 LDG.E.64 R18, desc[UR12][R14.64+0x800] ;  /* 0x0008000c0e129981 */ /* 0x000e62000c1e1b00 */
[----:B--2---:R-:W-:-:S05]  /*0a60*/  VIADD R26, R4, 0x200 ;  /* 0x00000200041a7836 */ /* 0x004fca0000000000 */
[----:B------:R-:W-:Y:S01]  /*0a70*/  ISETP.GE.AND P0, PT, R26, R3, PT ;  /* 0x000000031a00720c */ /* 0x000fe20003f06270 */
[----:B-1----:R-:W-:-:S12]  /*0a80*/  @!P1 DFMA R26, R22, R20, R18 ;  /* 0x00000014161a922b */ /* 0x002fd80000000012 */
[----:B------:R-:W1:Y:S01]  /*0a90*/  @!P0 LDC.64 R20, c[0x0][0x390] ;  /* 0x0000e400ff148b82 */ /* 0x000e620000000a00 */
[----:B------:R2:W-:Y:S04]  /*0aa0*/  @!P1 STG.E.64 desc[UR12][R16.64+0x800], R26 ;  /* 0x0008001a10009986 */ /* 0x0005e8000c101b0c */
[----:B------:R-:W1:Y:S04]  /*0ab0*/  @!P0 LDG.E.64 R22, desc[UR12][R12.64+0xc00] ;  /* 0x000c000c0c168981 */ /* 0x000e68000c1e1b00 */
[----:B------:R-:W1:Y:S01]  /*0ac0*/  @!P0 LDG.E.64 R18, desc[UR12][R14.64+0xc00] ;  /* 0x000c000c0e128981 */ /* 0x000e62000c1e1b00 */
[----:B---3--:R-:W-:-:S05]  /*0ad0*/  VIADD R28, R4, 0x280 ;  /* 0x00000280041c7836 */ /* 0x008fca0000000000 */
        /* <DEDUP_REMOVED lines=13> */
[----:B------:R-:W-:Y:S01]  /*0bb0*/  IADD3 R4, PT, PT, R4, 0x380, RZ ;  /* 0x0000038004047810 */ /* 0x000fe20007ffe0ff */
[----:B------:R-:W-:Y:S01]  /*0bc0*/  VIADD R24, R24, 0x8 ;  /* 0x0000000818187836 */ /* 0x000fe20000000000 */
[----:B------:R-:W-:Y:S04]  /*0bd0*/  BSSY.RECONVERGENT B0, `(.L_x_37) ;  /* 0x000000a000007945 */ /* 0x000fe80003800200 */
[----:B------:R-:W-:Y:S01]  /*0be0*/  ISETP.NE.AND P1, PT, R24, R5, PT ;  /* 0x000000051800720c */ /* 0x000fe20003f25270 */
[----:B-1----:R-:W-:-:S07]  /*0bf0*/  @!P0 DFMA R18, R22, R20, R18 ;  /* 0x000000141612822b */ /* 0x002fce0000000012 */
[----:B------:R3:W-:Y:S01]  /*0c00*/  @!P0 STG.E.64 desc[UR12][R16.64+0x1400], R18 ;  /* 0x0014001210008986 */ /* 0x0007e2000c101b0c */
[----:B------:R-:W-:-:S13]  /*0c10*/  ISETP.GE.AND P0, PT, R4, R3, PT ;  /* 0x000000030400720c */ /* 0x000fda0003f06270 */
[----:B---3--:R-:W-:Y:S05]  /*0c20*/  @P0 BRA `(.L_x_38) ;  /* 0x0000000000100947 */ /* 0x008fea0003800000 */
[----:B------:R-:W0:Y:S04]  /*0c30*/  LDG.E.64 R12, desc[UR12][R12.64+0x1800] ;  /* 0x0018000c0c0c7981 */ /* 0x000e28000c1e1b00 */
[----:B------:R-:W0:Y:S02]  /*0c40*/  LDG.E.64 R14, desc[UR12][R14.64+0x1800] ;  /* 0x0018000c0e0e7981 */ /* 0x000e24000c1e1b00 */
[----:B0-----:R-:W-:-:S07]  /*0c50*/  DFMA R18, R12, UR4, R14 ;  /* 0x000000040c127c2b */ /* 0x001fce000800000e */
[----:B------:R1:W-:Y:S04]  /*0c60*/  STG.E.64 desc[UR12][R16.64+0x1800], R18 ;  /* 0x0018001210007986 */ /* 0x0003e8000c101b0c */
.L_x_38:
[----:B0-----:R-:W-:Y:S05]  /*0c70*/  BSYNC.RECONVERGENT B0 ;  /* 0x0000000000007941 */ /* 0x001fea0003800200 */
.L_x_37:
[----:B------:R-:W-:Y:S05]  /*0c80*/  @P1 BRA `(.L_x_39) ;  /* 0xfffffff800f41947 */ /* 0x000fea000383ffff */
.L_x_36:
[----:B------:R-:W-:-:S13]  /*0c90*/  ISETP.NE.AND P0, PT, R2, RZ, PT ;  /* 0x000000ff0200720c */ /* 0x000fda0003f05270 */
[----:B------:R-:W-:Y:S05]  /*0ca0*/  @!P0 EXIT ;  /* 0x000000000000894d */ /* 0x000fea0003800000 */
[----:B------:R-:W0:Y:S01]  /*0cb0*/  LDC R4, c[0x0][0x388] ;  /* 0x0000e200ff047b82 */ /* 0x000e220000000800 */
[----:B------:R-:W-:Y:S02]  /*0cc0*/  ISETP.GE.U32.AND P1, PT, R2, 0x4, PT ;  /* 0x000000040200780c */ /* 0x000fe40003f26070 */
[----:B0-----:R-:W-:-:S04]  /*0cd0*/  LOP3.LUT R12, R4, 0x3, RZ, 0xc0, !PT ;  /* 0x00000003040c7812 */ /* 0x001fc800078ec0ff */
[----:B------:R-:W-:-:S07]  /*0ce0*/  ISETP.NE.AND P0, PT, R12, RZ, PT ;  /* 0x000000ff0c00720c */ /* 0x000fce0003f05270 */
[----:B------:R-:W-:Y:S06]  /*0cf0*/  @!P1 BRA `(.L_x_40) ;  /* 0x0000000000a49947 */ /* 0x000fec0003800000 */
[----:B------:R-:W-:-:S05]  /*0d00*/  IMAD R13, R5, 0x80, R0 ;  /* 0x00000080050d7824 */ /* 0x000fca00078e0200 */
[----:B------:R-:W-:-:S13]  /*0d10*/  ISETP.GE.AND P1, PT, R13, R3, PT ;  /* 0x000000030d00720c */ /* 0x000fda0003f26270 */
[C---:B-1----:R-:W-:Y:S01]  /*0d20*/  @!P1 IMAD.WIDE R20, R13.reuse, 0x8, R6 ;  /* 0x000000080d149825 */ /* 0x042fe200078e0206 */
[----:B------:R-:W0:Y:S03]  /*0d30*/  @!P1 LDC.64 R24, c[0x0][0x390] ;  /* 0x0000e400ff189b82 */ /* 0x000e260000000a00 */
[C---:B------:R-:W-:Y:S02]  /*0d40*/  @!P1 IMAD.WIDE R22, R13.reuse, 0x8, R10 ;  /* 0x000000080d169825 */ /* 0x040fe400078e020a */
[----:B------:R-:W0:Y:S04]  /*0d50*/  @!P1 LDG.E.64 R20, desc[UR12][R20.64] ;  /* 0x0000000c14149981 */ /* 0x000e28000c1e1b00 */
[----:B------:R-:W0:Y:S01]  /*0d60*/  @!P1 LDG.E.64 R22, desc[UR12][R22.64] ;  /* 0x0000000c16169981 */ /* 0x000e22000c1e1b00 */
[----:B------:R-:W-:-:S02]  /*0d70*/  VIADD R15, R13, 0x80 ;  /* 0x000000800d0f7836 */ /* 0x000fc40000000000 */
[----:B------:R-:W-:-:S03]  /*0d80*/  @!P1 IMAD.WIDE R26, R13, 0x8, R8 ;  /* 0x000000080d1a9825 */ /* 0x000fc600078e0208 */
[----:B------:R-:W-:-:S13]  /*0d90*/  ISETP.GE.AND P2, PT, R15, R3, PT ;  /* 0x000000030f00720c */ /* 0x000fda0003f46270 */
[----:B------:R-:W-:-:S04]  /*0da0*/  @!P2 IMAD.WIDE R16, R15, 0x8, R10 ;  /* 0x000000080f10a825 */ /* 0x000fc800078e020a */
[----:B------:R-:W-:Y:S01]  /*0db0*/  @!P2 IMAD.WIDE R28, R15, 0x8, R6 ;  /* 0x000000080f1ca825 */ /* 0x000fe200078e0206 */
[----:B0-----:R-:W-:Y:S01]  /*0dc0*/  @!P1 DFMA R24, R20, R24, R22 ;  /* 0x000000181418922b */ /* 0x001fe20000000016 */
[----:B------:R-:W0:Y:S06]  /*0dd0*/  @!P2 LDC.64 R22, c[0x0][0x390] ;  /* 0x0000e400ff16ab82 */ /* 0x000e2c0000000a00 */
[----:B------:R1:W-:Y:S04]  /*0de0*/  @!P1 STG.E.64 desc[UR12][R26.64], R24 ;  /* 0x000000181a009986 */ /* 0x0003e8000c101b0c */
[----:B------:R-:W0:Y:S04]  /*0df0*/  @!P2 LDG.E.64 R18, desc[UR12][R28.64] ;  /* 0x0000000c1c12a981 */ /* 0x000e28000c1e1b00 */
[----:B------:R-:W0:Y:S01]  /*0e00*/  @!P2 LDG.E.64 R16, desc[UR12][R16.64] ;  /* 0x0000000c1010a981 */ /* 0x000e22000c1e1b00 */
[----:B------:R-:W-:-:S04]  /*0e10*/  IADD3 R21, PT, PT, R13, 0x100, RZ ;  /* 0x000001000d157810 */ /* 0x000fc80007ffe0ff */
[----:B------:R-:W-:Y:S01]  /*0e20*/  ISETP.GE.AND P1, PT, R21, R3, PT ;  /* 0x000000031500720c */ /* 0x000fe20003f26270 */
[----:B------:R-:W-:-:S12]  /*0e30*/  VIADD R13, R13, 0x180 ;  /* 0x000001800d0d7836 */ /* 0x000fd80000000000 */
[----:B-1----:R-:W1:Y:S01]  /*0e40*/  @!P1 LDC.64 R24, c[0x0][0x390] ;  /* 0x0000e400ff189b82 */ /* 0x002e620000000a00 */
[----:B0-----:R-:W-:Y:S01]  /*0e50*/  @!P2 DFMA R18, R18, R22, R16 ;  /* 0x000000161212a22b */ /* 0x001fe20000000010 */
[----:B------:R-:W-:-:S04]  /*0e60*/  @!P2 IMAD.WIDE R16, R15, 0x8, R8 ;  /* 0x000000080f10a825 */ /* 0x000fc800078e0208 */
[C---:B------:R-:W-:Y:S02]  /*0e70*/  @!P1 IMAD.WIDE R22, R21.reuse, 0x8, R6 ;  /* 0x0000000815169825 */ /* 0x040fe400078e0206 */
[----:B------:R0:W-:Y:S02]  /*0e80*/  @!P2 STG.E.64 desc[UR12][R16.64], R18 ;  /* 0x000000121000a986 */ /* 0x0001e4000c101b0c */
[----:B------:R-:W-:Y:S02]  /*0e90*/  @!P1 IMAD.WIDE R14, R21, 0x8, R10 ;  /* 0x00000008150e9825 */ /* 0x000fe400078e020a */
[----:B------:R-:W1:Y:S04]  /*0ea0*/  @!P1 LDG.E.64 R22, desc[UR12][R22.64] ;  /* 0x0000000c16169981 */ /* 0x000e68000c1e1b00 */
[----:B------:R-:W1:Y:S01]  /*0eb0*/  @!P1 LDG.E.64 R14, desc[UR12][R14.64] ;  /* 0x0000000c0e0e9981 */ /* 0x000e62000c1e1b00 */
[----:B------:R-:W-:Y:S01]  /*0ec0*/  ISETP.GE.AND P2, PT, R13, R3, PT ;  /* 0x000000030d00720c */ /* 0x000fe20003f46270 */
[----:B------:R-:W-:-:S12]  /*0ed0*/  @!P1 IMAD.WIDE R20, R21, 0x8, R8 ;  /* 0x0000000815149825 */ /* 0x000fd800078e0208 */
[----:B------:R-:W-:-:S04]  /*0ee0*/  @!P2 IMAD.WIDE R26, R13, 0x8, R6 ;  /* 0x000000080d1aa825 */ /* 0x000fc800078e0206 */
[C---:B------:R-:W-:Y:S01]  /*0ef0*/  @!P2 IMAD.WIDE R28, R13.reuse, 0x8, R10 ;  /* 0x000000080d1ca825 */ /* 0x040fe200078e020a */
[----:B-1----:R-:W-:Y:S01]  /*0f00*/  @!P1 DFMA R24, R22, R24, R14 ;  /* 0x000000181618922b */ /* 0x002fe2000000000e */
[----:B------:R-:W1:Y:S06]  /*0f10*/  @!P2 LDC.64 R14, c[0x0][0x390] ;  /* 0x0000e400ff0eab82 */ /* 0x000e6c0000000a00 */
[----:B------:R2:W-:Y:S04]  /*0f20*/  @!P1 STG.E.64 desc[UR12][R20.64], R24 ;  /* 0x0000001814009986 */ /* 0x0005e8000c101b0c */
[----:B------:R-:W1:Y:S04]  /*0f30*/  @!P2 LDG.E.64 R26, desc[UR12][R26.64] ;  /* 0x0000000c1a1aa981 */ /* 0x000e68000c1e1b00 */
[----:B------:R-:W1:Y:S01]  /*0f40*/  @!P2 LDG.E.64 R28, desc[UR12][R28.64] ;  /* 0x0000000c1c1ca981 */ /* 0x000e62000c1e1b00 */
[----:B0-----:R-:W-:-:S04]  /*0f50*/  @!P2 IMAD.WIDE R16, R13, 0x8, R8 ;  /* 0x000000080d10a825 */ /* 0x001fc800078e0208 */
[----:B------:R-:W-:Y:S01]  /*0f60*/  VIADD R5, R5, 0x4 ;  /* 0x0000000405057836 */ /* 0x000fe20000000000 */
[----:B-1----:R-:W-:-:S07]  /*0f70*/  @!P2 DFMA R14, R26, R14, R28 ;  /* 0x0000000e1a0ea22b */ /* 0x002fce000000001c */
[----:B------:R2:W-:Y:S04]  /*0f80*/  @!P2 STG.E.64 desc[UR12][R16.64], R14 ;  /* 0x0000000e1000a986 */ /* 0x0005e8000c101b0c */
.L_x_40:
[----:B------:R-:W-:Y:S05]  /*0f90*/  @!P0 EXIT ;  /* 0x000000000000894d */ /* 0x000fea0003800000 */
[----:B------:R-:W-:Y:S02]  /*0fa0*/  ISETP.NE.AND P0, PT, R12, 0x1, PT ;  /* 0x000000010c00780c */ /* 0x000fe40003f05270 */
[----:B------:R-:W-:-:S04]  /*0fb0*/  LOP3.LUT R4, R4, 0x1, RZ, 0xc0, !PT ;  /* 0x0000000104047812 */ /* 0x000fc800078ec0ff */
[----:B------:R-:W-:-:S07]  /*0fc0*/  ISETP.NE.U32.AND P2, PT, R4, 0x1, PT ;  /* 0x000000010400780c */ /* 0x000fce0003f45070 */
[----:B------:R-:W-:Y:S06]  /*0fd0*/  @!P0 BRA `(.L_x_41) ;  /* 0x0000000000548947 */ /* 0x000fec0003800000 */
[----:B-12---:R-:W-:-:S05]  /*0fe0*/  IMAD R21, R5, 0x80, R0 ;  /* 0x0000008005157824 */ /* 0x006fca00078e0200 */
[----:B------:R-:W-:-:S13]  /*0ff0*/  ISETP.GE.AND P0, PT, R21, R3, PT ;  /* 0x000000031500720c */ /* 0x000fda0003f06270 */
[C---:B------:R-:W-:Y:S01]  /*1000*/  @!P0 IMAD.WIDE R14, R21.reuse, 0x8, R6 ;  /* 0x00000008150e8825 */ /* 0x040fe200078e0206 */
[----:B------:R-:W0:Y:S03]  /*1010*/  @!P0 LDC.64 R18, c[0x0][0x390] ;  /* 0x0000e400ff128b82 */ /* 0x000e260000000a00 */
[C---:B------:R-:W-:Y:S02]  /*1020*/  @!P0 IMAD.WIDE R16, R21.reuse, 0x8, R10 ;  /* 0x0000000815108825 */ /* 0x040fe400078e020a */
[----:B------:R-:W0:Y:S04]  /*1030*/  @!P0 LDG.E.64 R14, desc[UR12][R14.64] ;  /* 0x0000000c0e0e8981 */ /* 0x000e28000c1e1b00 */
[----:B------:R-:W0:Y:S01]  /*1040*/  @!P0 LDG.E.64 R16, desc[UR12][R16.64] ;  /* 0x0000000c10108981 */ /* 0x000e22000c1e1b00 */
[C---:B------:R-:W-:Y:S01]  /*1050*/  IADD3 R13, PT, PT, R21.reuse, 0x80, RZ ;  /* 0x00000080150d7810 */ /* 0x040fe20007ffe0ff */
[----:B------:R-:W-:-:S03]  /*1060*/  @!P0 IMAD.WIDE R20, R21, 0x8, R8 ;  /* 0x0000000815148825 */ /* 0x000fc600078e0208 */
[----:B------:R-:W-:-:S13]  /*1070*/  ISETP.GE.AND P1, PT, R13, R3, PT ;  /* 0x000000030d00720c */ /* 0x000fda0003f26270 */
[----:B------:R-:W-:-:S04]  /*1080*/  @!P1 IMAD.WIDE R22, R13, 0x8, R6 ;  /* 0x000000080d169825 */ /* 0x000fc800078e0206 */
[C---:B------:R-:W-:Y:S01]  /*1090*/  @!P1 IMAD.WIDE R24, R13.reuse, 0x8, R10 ;  /* 0x000000080d189825 */ /* 0x040fe200078e020a */
[----:B0-----:R-:W-:Y:S01]  /*10a0*/  @!P0 DFMA R18, R14, R18, R16 ;  /* 0x000000120e12822b */ /* 0x001fe20000000010 */
[----:B------:R-:W0:Y:S06]  /*10b0*/  @!P1 LDC.64 R14, c[0x0][0x390] ;  /* 0x0000e400ff0e9b82 */ /* 0x000e2c0000000a00 */
[----:B------:R3:W-:Y:S04]  /*10c0*/  @!P0 STG.E.64 desc[UR12][R20.64], R18 ;  /* 0x0000001214008986 */ /* 0x0007e8000c101b0c */
[----:B------:R-:W0:Y:S04]  /*10d0*/  @!P1 LDG.E.64 R22, desc[UR12][R22.64] ;  /* 0x0000000c16169981 */ /* 0x000e28000c1e1b00 */
[----:B------:R-:W0:Y:S01]  /*10e0*/  @!P1 LDG.E.64 R24, desc[UR12][R24.64] ;  /* 0x0000000c18189981 */ /* 0x000e22000c1e1b00 */
[----:B------:R-:W-:-:S04]  /*10f0*/  @!P1 IMAD.WIDE R12, R13, 0x8, R8 ;  /* 0x000000080d0c9825 */ /* 0x000fc800078e0208 */
[----:B------:R-:W-:Y:S01]  /*1100*/  VIADD R5, R5, 0x2 ;  /* 0x0000000205057836 */ /* 0x000fe20000000000 */
[----:B0-----:R-:W-:-:S07]  /*1110*/  @!P1 DFMA R14, R22, R14, R24 ;  /* 0x0000000e160e922b */ /* 0x001fce0000000018 */
[----:B------:R3:W-:Y:S04]  /*1120*/  @!P1 STG.E.64 desc[UR12][R12.64], R14 ;  /* 0x0000000e0c009986 */ /* 0x0007e8000c101b0c */
.L_x_41:
[----:B------:R-:W-:Y:S05]  /*1130*/  @P2 EXIT ;  /* 0x000000000000294d */ /* 0x000fea0003800000 */
[----:B------:R-:W-:-:S05]  /*1140*/  IMAD R5, R5, 0x80, R0 ;  /* 0x0000008005057824 */ /* 0x000fca00078e0200 */
[----:B------:R-:W-:-:S13]  /*1150*/  ISETP.GE.AND P0, PT, R5, R3, PT ;  /* 0x000000030500720c */ /* 0x000fda0003f06270 */
[----:B------:R-:W-:Y:S05]  /*1160*/  @P0 EXIT ;  /* 0x000000000000094d */ /* 0x000fea0003800000 */
[C---:B------:R-:W-:Y:S01]  /*1170*/  IMAD.WIDE R6, R5.reuse, 0x8, R6 ;  /* 0x0000000805067825 */ /* 0x040fe200078e0206 */
[----:B------:R-:W0:Y:S03]  /*1180*/  LDCU.64 UR4, c[0x0][0x390] ;  /* 0x00007200ff0477ac */ /* 0x000e260008000a00 */
[C---:B------:R-:W-:Y:S02]  /*1190*/  IMAD.WIDE R10, R5.reuse, 0x8, R10 ;  /* 0x00000008050a7825 */ /* 0x040fe400078e020a */
[----:B------:R-:W0:Y:S04]  /*11a0*/  LDG.E.64 R6, desc[UR12][R6.64] ;  /* 0x0000000c06067981 */ /* 0x000e28000c1e1b00 */
[----:B------:R-:W0:Y:S01]  /*11b0*/  LDG.E.64 R10, desc[UR12][R10.64] ;  /* 0x0000000c0a0a7981 */ /* 0x000e22000c1e1b00 */
[----:B------:R-:W-:Y:S01]  /*11c0*/  IMAD.WIDE R8, R5, 0x8, R8 ;  /* 0x0000000805087825 */ /* 0x000fe200078e0208 */
[----:B0-----:R-:W-:-:S07]  /*11d0*/  DFMA R2, R6, UR4, R10 ;  /* 0x0000000406027c2b */ /* 0x001fce000800000a */
[----:B------:R-:W-:Y:S01]  /*11e0*/  STG.E.64 desc[UR12][R8.64], R2 ;  /* 0x0000000208007986 */ /* 0x000fe2000c101b0c */
[----:B------:R-:W-:Y:S05]  /*11f0*/  EXIT ;  /* 0x000000000000794d */ /* 0x000fea0003800000 */
.L_x_35:
[----:B------:R-:W-:-:S13]  /*1200*/  ISETP.GE.AND P0, PT, R4, 0x1, PT ;  /* 0x000000010400780c */ /* 0x000fda0003f06270 */
[----:B------:R-:W-:Y:S05]  /*1210*/  @!P0 EXIT ;  /* 0x000000000000894d */ /* 0x000fea0003800000 */
[----:B------:R-:W-:Y:S01]  /*1220*/  ISETP.GE.U32.AND P0, PT, R4, 0x8, PT ;  /* 0x000000080400780c */ /* 0x000fe20003f06070 */
[----:B------:R-:W-:-:S12]  /*1230*/  IMAD.MOV.U32 R16, RZ, RZ, RZ ;  /* 0x000000ffff107224 */ /* 0x000fd800078e00ff */
[----:B------:R-:W-:Y:S05]  /*1240*/  @!P0 BRA `(.L_x_42) ;  /* 0x0000000400148947 */ /* 0x000fea0003800000 */
[----:B------:R-:W0:Y:S01]  /*1250*/  LDC.64 R8, c[0x0][0x398] ;  /* 0x0000e600ff087b82 */ /* 0x000e220000000a00 */
[----:B------:R-:W-:Y:S01]  /*1260*/  UIADD3 UR4, UP0, UPT, UR11, 0xc00, URZ ;  /* 0x00000c000b047890 */ /* 0x000fe2000ff1e0ff */
[----:B------:R-:W-:Y:S01]  /*1270*/  LEA R2, P0, R12, R14, 0x3 ;  /* 0x0000000e0c027211 */ /* 0x000fe200078018ff */
[----:B------:R-:W1:Y:S01]  /*1280*/  LDCU.64 UR16, c[0x0][0x390] ;  /* 0x00007200ff1077ac */ /* 0x000e620008000a00 */
[----:B------:R-:W-:Y:S02]  /*1290*/  LOP3.LUT R16, R4, 0x7ffffff8, RZ, 0xc0, !PT ;  /* 0x7ffffff804107812 */ /* 0x000fe400078ec0ff */
[----:B------:R-:W-:Y:S01]  /*12a0*/  LEA.HI.X R3, R12, R15, R5, 0x3, P0 ;  /* 0x0000000f0c037211 */ /* 0x000fe200000f1c05 */
[----:B------:R-:W-:Y:S01]  /*12b0*/  UIADD3.X UR5, UPT, UPT, URZ, UR14, URZ, UP0, !UPT ;  /* 0x0000000eff057290 */ /* 0x000fe200087fe4ff */
[----:B------:R-:W2:Y:S01]  /*12c0*/  LDC.64 R18, c[0x0][0x3a0] ;  /* 0x0000e800ff127b82 */ /* 0x000ea20000000a00 */
[----:B------:R-:W-:Y:S01]  /*12d0*/  UIADD3 UR8, UP0, UPT, UR4, UR8, URZ ;  /* 0x0000000804087290 */ /* 0x000fe2000ff1e0ff */
[----:B------:R-:W-:Y:S01]  /*12e0*/  IADD3 R17, PT, PT, R0, 0x80, RZ ;  /* 0x0000008000117810 */ /* 0x000fe20007ffe0ff */
[----:B------:R-:W-:-:S02]  /*12f0*/  UIADD3 UR6, UP1, UPT, UR4, UR6, URZ ;  /* 0x0000000604067290 */ /* 0x000fc4000ff3e0ff */
[----:B------:R-:W-:Y:S02]  /*1300*/  UIADD3.X UR4, UPT, UPT, UR5, UR9, URZ, UP0, !UPT ;  /* 0x0000000905047290 */ /* 0x000fe400087fe4ff */
[----:B------:R-:W-:Y:S01]  /*1310*/  UIADD3.X UR5, UPT, UPT, UR5, UR7, URZ, UP1, !UPT ;  /* 0x0000000705057290 */ /* 0x000fe20008ffe4ff */
[----:B------:R-:W3:Y:S01]  /*1320*/  LDC.64 R20, c[0x0][0x3b0] ;  /* 0x0000ec00ff147b82 */ /* 0x000ee20000000a00 */
[----:B0-----:R-:W-:-:S04]  /*1330*/  IMAD.WIDE.U32 R4, R0, 0x8, R8 ;  /* 0x0000000800047825 */ /* 0x001fc800078e0008 */
[----:B--2---:R-:W-:-:S04]  /*1340*/  IMAD.WIDE.U32 R8, R0, 0x8, R18 ;  /* 0x0000000800087825 */ /* 0x004fc800078e0012 */
[----:B---3--:R-:W-:-:S04]  /*1350*/  IMAD.WIDE.U32 R12, R0, 0x8, R20 ;  /* 0x00000008000c7825 */ /* 0x008fc800078e0014 */
[----:B-1----:R-:W-:-:S07]  /*1360*/  IMAD.MOV R0, RZ, RZ, -R16 ;  /* 0x000000ffff007224 */ /* 0x002fce00078e0a10 */
.L_x_43:
[----:B0-----:R-:W-:Y:S02]  /*1370*/  IADD3 R22, P1, PT, R12, UR11, RZ ;  /* 0x0000000b0c167c10 */ /* 0x001fe4000ff3e0ff */
[----:B------:R-:W-:Y:S02]  /*1380*/  IADD3 R28, P0, PT, R8, UR11, RZ ;  /* 0x0000000b081c7c10 */ /* 0x000fe4000ff1e0ff */
[----:B------:R-:W-:Y:S02]  /*1390*/  IADD3.X R23, PT, PT, R13, UR14, RZ, P1, !PT ;  /* 0x0000000e0d177c10 */ /* 0x000fe40008ffe4ff */
[----:B------:R-:W-:-:S04]  /*13a0*/  IADD3.X R29, PT, PT, R9, UR14, RZ, P0, !PT ;  /* 0x0000000e091d7c10 */ /* 0x000fc800087fe4ff */
[----:B------:R-:W2:Y:S04]  /*13b0*/  LDG.E.64 R22, desc[UR12][R22.64] ;  /* 0x0000000c16167981 */ /* 0x000ea8000c1e1b00 */
[----:B------:R-:W2:Y:S01]  /*13c0*/  LDG.E.64 R14, desc[UR12][R28.64] ;  /* 0x0000000c1c0e7981 */ /* 0x000ea2000c1e1b00 */
[----:B------:R-:W-:Y:S01]  /*13d0*/  IADD3 R18, P0, PT, R4, UR11, RZ ;  /* 0x0000000b04127c10 */ /* 0x000fe2000ff1e0ff */
[----:B------:R-:W-:Y:S02]  /*13e0*/  IMAD.U32 R20, RZ, RZ, UR8 ;  /* 0x00000008ff147e24 */ /* 0x000fe4000f8e00ff */
[----:B------:R-:W-:Y:S01]  /*13f0*/  IMAD.U32 R21, RZ, RZ, UR4 ;  /* 0x00000004ff157e24 */ /* 0x000fe2000f8e00ff */
[----:B------:R-:W-:Y:S01]  /*1400*/  IADD3.X R19, PT, PT, R5, UR14, RZ, P0, !PT ;  /* 0x0000000e05137c10 */ /* 0x000fe200087fe4ff */
[----:B------:R-:W-:Y:S01]  /*1410*/  IMAD.WIDE R20, R17, 0x8, R20 ;  /* 0x0000000811147825 */ /* 0x000fe200078e0214 */
[----:B--2---:R-:W-:-:S03]  /*1420*/  DFMA R24, R14, UR16, R22 ;  /* 0x000000100e187c2b */ /* 0x004fc60008000016 */
[----:B------:R-:W-:-:S04]  /*1430*/  IMAD.WIDE R14, R17, 0x8, R2 ;  /* 0x00000008110e7825 */ /* 0x000fc800078e0202 */
[----:B------:R0:W-:Y:S04]  /*1440*/  STG.E.64 desc[UR12][R18.64], R24 ;  /* 0x0000001812007986 */ /* 0x0001e8000c101b0c */
[----:B------:R-:W2:Y:S04]  /*1450*/  LDG.E.64 R26, desc[UR12][R14.64] ;  /* 0x0000000c0e1a7981 */ /* 0x000ea8000c1e1b00 */
[----:B------:R-:W2:Y:S01]  /*1460*/  LDG.E.64 R28, desc[UR12][R20.64+-0xc00] ;  /* 0xfff4000c141c7981 */ /* 0x000ea2000c1e1b00 */
[----:B------:R-:W-:Y:S01]  /*1470*/  MOV R22, UR6 ;  /* 0x0000000600167c02 */ /* 0x000fe20008000f00 */
[----:B------:R-:W-:-:S04]  /*1480*/  IMAD.U32 R23, RZ, RZ, UR5 ;  /* 0x00000005ff177e24 */ /* 0x000fc8000f8e00ff */
[----:B------:R-:W-:Y:S01]  /*1490*/  IMAD.WIDE R22, R17, 0x8, R22 ;  /* 0x0000000811167825 */ /* 0x000fe200078e0216 */
[----:B--2---:R-:W-:-:S07]  /*14a0*/  DFMA R26, R26, UR16, R28 ;  /* 0x000000101a1a7c2b */ /* 0x004fce000800001c */
[----:B------:R-:W-:Y:S04]  /*14b0*/  STG.E.64 desc[UR12][R22.64+-0xc00], R26 ;  /* 0xfff4001a16007986 */ /* 0x000fe8000c101b0c */
[----:B------:R-:W2:Y:S04]  /*14c0*/  LDG.E.64 R28, desc[UR12][R14.64+0x400] ;  /* 0x0004000c0e1c7981 */ /* 0x000ea8000c1e1b00 */
[----:B0-----:R-:W2:Y:S02]  /*14d0*/  LDG.E.64 R18, desc[UR12][R20.64+-0x800] ;  /* 0xfff8000c14127981 */ /* 0x001ea4000c1e1b00 */
[----:B--2---:R-:W-:-:S07]  /*14e0*/  DFMA R28, R28, UR16, R18 ;  /* 0x000000101c1c7c2b */ /* 0x004fce0008000012 */
[----:B------:R-:W-:Y:S04]  /*14f0*/  STG.E.64 desc[UR12][R22.64+-0x800], R28 ;  /* 0xfff8001c16007986 */ /* 0x000fe8000c101b0c */
[----:B------:R-:W2:Y:S04]  /*1500*/  LDG.E.64 R18, desc[UR12][R14.64+0x800] ;  /* 0x0008000c0e127981 */ /* 0x000ea8000c1e1b00 */
[----:B------:R-:W2:Y:S02]  /*1510*/  LDG.E.64 R24, desc[UR12][R20.64+-0x400] ;  /* 0xfffc000c14187981 */ /* 0x000ea4000c1e1b00 */
[----:B--2---:R-:W-:-:S07]  /*1520*/  DFMA R18, R18, UR16, R24 ;  /* 0x0000001012127c2b */ /* 0x004fce0008000018 */
[----:B------:R0:W-:Y:S04]  /*1530*/  STG.E.64 desc[UR12][R22.64+-0x400], R18 ;  /* 0xfffc001216007986 */ /* 0x0001e8000c101b0c */
[----:B------:R-:W2:Y:S04]  /*1540*/  LDG.E.64 R24, desc[UR12][R14.64+0xc00] ;  /* 0x000c000c0e187981 */ /* 0x000ea8000c1e1b00 */
[----:B0-----:R-:W2:Y:S02]  /*1550*/  LDG.E.64 R18, desc[UR12][R20.64] ;  /* 0x0000000c14127981 */ /* 0x001ea4000c1e1b00 */
[----:B--2---:R-:W-:-:S07]  /*1560*/  DFMA R24, R24, UR16, R18 ;  /* 0x0000001018187c2b */ /* 0x004fce0008000012 */
[----:B------:R-:W-:Y:S04]  /*1570*/  STG.E.64 desc[UR12][R22.64], R24 ;  /* 0x0000001816007986 */ /* 0x000fe8000c101b0c */
[----:B------:R-:W2:Y:S04]  /*1580*/  LDG.E.64 R26, desc[UR12][R14.64+0x1000] ;  /* 0x0010000c0e1a7981 */ /* 0x000ea8000c1e1b00 */
[----:B------:R-:W2:Y:S02]  /*1590*/  LDG.E.64 R18, desc[UR12][R20.64+0x400] ;  /* 0x0004000c14127981 */ /* 0x000ea4000c1e1b00 */
[----:B--2---:R-:W-:-:S07]  /*15a0*/  DFMA R26, R26, UR16, R18 ;  /* 0x000000101a1a7c2b */ /* 0x004fce0008000012 */
[----:B------:R-:W-:Y:S04]  /*15b0*/  STG.E.64 desc[UR12][R22.64+0x400], R26 ;  /* 0x0004001a16007986 */ /* 0x000fe8000c101b0c */
[----:B------:R-:W2:Y:S04]  /*15c0*/  LDG.E.64 R28, desc[UR12][R14.64+0x1400] ;  /* 0x0014000c0e1c7981 */ /* 0x000ea8000c1e1b00 */
[----:B------:R-:W2:Y:S02]  /*15d0*/  LDG.E.64 R18, desc[UR12][R20.64+0x800] ;  /* 0x0008000c14127981 */ /* 0x000ea4000c1e1b00 */
[----:B--2---:R-:W-:-:S07]  /*15e0*/  DFMA R18, R28, UR16, R18 ;  /* 0x000000101c127c2b */ /* 0x004fce0008000012 */
[----:B------:R0:W-:Y:S04]  /*15f0*/  STG.E.64 desc[UR12][R22.64+0x800], R18 ;  /* 0x0008001216007986 */ /* 0x0001e8000c101b0c */
[----:B------:R-:W2:Y:S04]  /*1600*/  LDG.E.64 R28, desc[UR12][R14.64+0x1800] ;  /* 0x0018000c0e1c7981 */ /* 0x000ea8000c1e1b00 */
[----:B0-----:R-:W2:Y:S01]  /*1610*/  LDG.E.64 R18, desc[UR12][R20.64+0xc00] ;  /* 0x000c000c14127981 */ /* 0x001ea2000c1e1b00 */
[----:B------:R-:W-:-:S05]  /*1620*/  VIADD R0, R0, 0x8 ;  /* 0x0000000800007836 */ /* 0x000fca0000000000 */
[----:B------:R-:W-:Y:S01]  /*1630*/  ISETP.NE.AND P0, PT, R0, RZ, PT ;  /* 0x000000ff0000720c */ /* 0x000fe20003f05270 */
[----:B------:R-:W-:Y:S01]  /*1640*/  UIADD3 UR11, UP0, UPT, UR11, 0x2000, URZ ;  /* 0x000020000b0b7890 */ /* 0x000fe2000ff1e0ff */
[----:B------:R-:W-:-:S03]  /*1650*/  VIADD R17, R17, 0x400 ;  /* 0x0000040011117836 */ /* 0x000fc60000000000 */
[----:B------:R-:W-:Y:S01]  /*1660*/  UIADD3.X UR14, UPT, UPT, URZ, UR14, URZ, UP0, !UPT ;  /* 0x0000000eff0e7290 */ /* 0x000fe200087fe4ff */
[----:B--2---:R-:W-:-:S07]  /*1670*/  DFMA R28, R28, UR16, R18 ;  /* 0x000000101c1c7c2b */ /* 0x004fce0008000012 */
[----:B------:R0:W-:Y:S01]  /*1680*/  STG.E.64 desc[UR12][R22.64+0xc00], R28 ;  /* 0x000c001c16007986 */ /* 0x0001e2000c101b0c */
[----:B------:R-:W-:Y:S05]  /*1690*/  @P0 BRA `(.L_x_43) ;  /* 0xfffffffc00340947 */ /* 0x000fea000383ffff */
.L_x_42:
[----:B------:R-:W1:Y:S02]  /*16a0*/  LDC R0, c[0x0][0x388] ;  /* 0x0000e200ff007b82 */ /* 0x000e640000000800 */
[----:B-1----:R-:W-:-:S13]  /*16b0*/  LOP3.LUT P0, R8, R0, 0x7, RZ, 0xc0, !PT ;  /* 0x0000000700087812 */ /* 0x002fda000780c0ff */
[----:B------:R-:W-:Y:S05]  /*16c0*/  @!P0 EXIT ;  /* 0x000000000000894d */ /* 0x000fea0003800000 */
[----:B------:R-:W1:Y:S01]  /*16d0*/  LDCU.64 UR4, c[0x0][0x398] ;  /* 0x00007300ff0477ac */ /* 0x000e620008000a00 */
[----:B------:R-:W-:Y:S01]  /*16e0*/  SHF.L.U32 R4, R0, 0x7, RZ ;  /* 0x0000000700047819 */ /* 0x000fe200000006ff */
[----:B------:R-:W2:Y:S01]  /*16f0*/  S2R R13, SR_TID.X ;  /* 0x00000000000d7919 */ /* 0x000ea20000002100 */
[----:B------:R-:W-:Y:S02]  /*1700*/  ISETP.GE.U32.AND P0, PT, R8, 0x4, PT ;  /* 0x000000040800780c */ /* 0x000fe40003f06070 */
[----:B------:R-:W-:Y:S01]  /*1710*/  SHF.R.S32.HI R2, RZ, 0x1f, R4 ;  /* 0x0000001fff027819 */ /* 0x000fe20000011404 */
[----:B------:R-:W-:Y:S01]  /*1720*/  IMAD.WIDE.U32 R4, R4, UR10, RZ ;  /* 0x0000000a04047c25 */ /* 0x000fe2000f8e00ff */
[----:B------:R-:W-:-:S03]  /*1730*/  LOP3.LUT R12, R0, 0x3, RZ, 0xc0, !PT ;  /* 0x00000003000c7812 */ /* 0x000fc600078ec0ff */
[----:B------:R-:W-:Y:S01]  /*1740*/  IMAD R3, R2, UR10, RZ ;  /* 0x0000000a02037c24 */ /* 0x000fe2000f8e02ff */
[----:B------:R-:W-:Y:S01]  /*1750*/  ISETP.NE.AND P1, PT, R12, RZ, PT ;  /* 0x000000ff0c00720c */ /* 0x000fe20003f25270 */
[----:B------:R-:W-:Y:S02]  /*1760*/  IMAD.SHL.U32 R2, R4, 0x8, RZ ;  /* 0x0000000804027824 */ /* 0x000fe400078e00ff */
[----:B------:R-:W-:-:S03]  /*1770*/  IMAD.IADD R3, R5, 0x1, R3 ;  /* 0x0000000105037824 */ /* 0x000fc600078e0203 */
[----:B-1----:R-:W-:Y:S02]  /*1780*/  IADD3 R2, P2, PT, R2, UR4, RZ ;  /* 0x0000000402027c10 */ /* 0x002fe4000ff5e0ff */
[----:B------:R-:W-:-:S04]  /*1790*/  SHF.L.U64.HI R3, R4, 0x3, R3 ;  /* 0x0000000304037819 */ /* 0x000fc80000010203 */
[----:B------:R-:W-:Y:S01]  /*17a0*/  IADD3.X R3, PT, PT, R3, UR5, RZ, P2, !PT ;  /* 0x0000000503037c10 */ /* 0x000fe200097fe4ff */
[----:B------:R-:W-:Y:S06]  /*17b0*/  @!P0 BRA `(.L_x_44) ;  /* 0x0000000000588947 */ /* 0x000fec0003800000 */
[----:B--2---:R-:W-:Y:S01]  /*17c0*/  LEA R17, R16, R13, 0x7 ;  /* 0x0000000d10117211 */ /* 0x004fe200078e38ff */
[----:B------:R-:W1:Y:S04]  /*17d0*/  LDCU.64 UR4, c[0x0][0x390] ;  /* 0x00007200ff0477ac */ /* 0x000e680008000a00 */
[----:B------:R-:W-:-:S04]  /*17e0*/  IMAD.WIDE R8, R17, 0x8, R6 ;  /* 0x0000000811087825 */ /* 0x000fc800078e0206 */
[C---:B------:R-:W-:Y:S01]  /*17f0*/  IMAD.WIDE R4, R17.reuse, 0x8, R10 ;  /* 0x0000000811047825 */ /* 0x040fe200078e020a */
[----:B------:R-:W1:Y:S04]  /*1800*/  LDG.E.64 R14, desc[UR12][R8.64] ;  /* 0x0000000c080e7981 */ /* 0x000e68000c1e1b00 */
[----:B------:R-:W1:Y:S02]  /*1810*/  LDG.E.64 R18, desc[UR12][R4.64] ;  /* 0x0000000c04127981 */ /* 0x000e64000c1e1b00 */
[----:B-1----:R-:W-:Y:S01]  /*1820*/  DFMA R18, R14, UR4, R18 ;  /* 0x000000040e127c2b */ /* 0x002fe20008000012 */
[----:B------:R-:W-:-:S06]  /*1830*/  IMAD.WIDE R14, R17, 0x8, R2 ;  /* 0x00000008110e7825 */ /* 0x000fcc00078e0202 */
[----:B------:R1:W-:Y:S04]  /*1840*/  STG.E.64 desc[UR12][R14.64], R18 ;  /* 0x000000120e007986 */ /* 0x0003e8000c101b0c */
[----:B------:R-:W2:Y:S04]  /*1850*/  LDG.E.64 R20, desc[UR12][R8.64+0x400] ;  /* 0x0004000c08147981 */ /* 0x000ea8000c1e1b00 */
[----:B0-----:R-:W2:Y:S02]  /*1860*/  LDG.E.64 R22, desc[UR12][R4.64+0x400] ;  /* 0x0004000c04167981 */ /* 0x001ea4000c1e1b00 */
[----:B--2---:R-:W-:-:S07]  /*1870*/  DFMA R20, R20, UR4, R22 ;  /* 0x0000000414147c2b */ /* 0x004fce0008000016 */
[----:B------:R1:W-:Y:S04]  /*1880*/  STG.E.64 desc[UR12][R14.64+0x400], R20 ;  /* 0x000400140e007986 */ /* 0x0003e8000c101b0c */
[----:B------:R-:W2:Y:S04]  /*1890*/  LDG.E.64 R22, desc[UR12][R8.64+0x800] ;  /* 0x0008000c08167981 */ /* 0x000ea8000c1e1b00 */
[----:B------:R-:W2:Y:S02]  /*18a0*/  LDG.E.64 R24, desc[UR12][R4.64+0x800] ;  /* 0x0008000c04187981 */ /* 0x000ea4000c1e1b00 */
[----:B--2---:R-:W-:-:S07]  /*18b0*/  DFMA R22, R22, UR4, R24 ;  /* 0x0000000416167c2b */ /* 0x004fce0008000018 */
[----:B------:R1:W-:Y:S04]  /*18c0*/  STG.E.64 desc[UR12][R14.64+0x800], R22 ;  /* 0x000800160e007986 */ /* 0x0003e8000c101b0c */
[----:B------:R-:W2:Y:S04]  /*18d0*/  LDG.E.64 R24, desc[UR12][R8.64+0xc00] ;  /* 0x000c000c08187981 */ /* 0x000ea8000c1e1b00 */
[----:B------:R-:W2:Y:S01]  /*18e0*/  LDG.E.64 R26, desc[UR12][R4.64+0xc00] ;  /* 0x000c000c041a7981 */ /* 0x000ea2000c1e1b00 */
[----:B------:R-:W-:Y:S01]  /*18f0*/  VIADD R16, R16, 0x4 ;  /* 0x0000000410107836 */ /* 0x000fe20000000000 */
[----:B--2---:R-:W-:-:S07]  /*1900*/  DFMA R24, R24, UR4, R26 ;  /* 0x0000000418187c2b */ /* 0x004fce000800001a */
[----:B------:R1:W-:Y:S04]  /*1910*/  STG.E.64 desc[UR12][R14.64+0xc00], R24 ;  /* 0x000c00180e007986 */ /* 0x0003e8000c101b0c */
.L_x_44:
[----:B------:R-:W-:Y:S05]  /*1920*/  @!P1 EXIT ;  /* 0x000000000000994d */ /* 0x000fea0003800000 */
[----:B------:R-:W-:Y:S02]  /*1930*/  ISETP.NE.AND P0, PT, R12, 0x1, PT ;  /* 0x000000010c00780c */ /* 0x000fe40003f05270 */
[----:B------:R-:W-:-:S04]  /*1940*/  LOP3.LUT R0, R0, 0x1, RZ, 0xc0, !PT ;  /* 0x0000000100007812 */ /* 0x000fc800078ec0ff */
[----:B------:R-:W-:-:S07]  /*1950*/  ISETP.NE.U32.AND P1, PT, R0, 0x1, PT ;  /* 0x000000010000780c */ /* 0x000fce0003f25070 */
[----:B------:R-:W-:Y:S06]  /*1960*/  @!P0 BRA `(.L_x_45) ;  /* 0x0000000000388947 */ /* 0x000fec0003800000 */
[----:B012---:R-:W-:Y:S01]  /*1970*/  IMAD R23, R16, 0x80, R13 ;  /* 0x0000008010177824 */ /* 0x007fe200078e020d */
[----:B------:R-:W0:Y:S03]  /*1980*/  LDCU.64 UR4, c[0x0][0x390] ;  /* 0x00007200ff0477ac */ /* 0x000e260008000a00 */
[----:B------:R-:W-:-:S04]  /*1990*/  IMAD.WIDE R18, R23, 0x8, R6 ;  /* 0x0000000817127825 */ /* 0x000fc800078e0206 */
[C---:B------:R-:W-:Y:S01]  /*19a0*/  IMAD.WIDE R20, R23.reuse, 0x8, R10 ;  /* 0x0000000817147825 */ /* 0x040fe200078e020a */
[----:B------:R-:W0:Y:S04]  /*19b0*/  LDG.E.64 R4, desc[UR12][R18.64] ;  /* 0x0000000c12047981 */ /* 0x000e28000c1e1b00 */
[----:B------:R-:W0:Y:S01]  /*19c0*/  LDG.E.64 R8, desc[UR12][R20.64] ;  /* 0x0000000c14087981 */ /* 0x000e22000c1e1b00 */
[----:B------:R-:W-:Y:S01]  /*19d0*/  IMAD.WIDE R22, R23, 0x8, R2 ;  /* 0x0000000817167825 */ /* 0x000fe200078e0202 */
[----:B0-----:R-:W-:-:S07]  /*19e0*/  DFMA R4, R4, UR4, R8 ;  /* 0x0000000404047c2b */ /* 0x001fce0008000008 */
[----:B------:R3:W-:Y:S04]  /*19f0*/  STG.E.64 desc[UR12][R22.64], R4 ;  /* 0x0000000416007986 */ /* 0x0007e8000c101b0c */
[----:B------:R-:W2:Y:S04]  /*1a00*/  LDG.E.64 R8, desc[UR12][R18.64+0x400] ;  /* 0x0004000c12087981 */ /* 0x000ea8000c1e1b00 */
[----:B------:R-:W2:Y:S01]  /*1a10*/  LDG.E.64 R14, desc[UR12][R20.64+0x400] ;  /* 0x0004000c140e7981 */ /* 0x000ea2000c1e1b00 */
[----:B------:R-:W-:Y:S01]  /*1a20*/  IADD3 R16, PT, PT, R16, 0x2, RZ ;  /* 0x0000000210107810 */ /* 0x000fe20007ffe0ff */
[----:B--2---:R-:W-:-:S07]  /*1a30*/  DFMA R8, R8, UR4, R14 ;  /* 0x0000000408087c2b */ /* 0x004fce000800000e */
[----:B------:R3:W-:Y:S04]  /*1a40*/  STG.E.64 desc[UR12][R22.64+0x400], R8 ;  /* 0x0004000816007986 */ /* 0x0007e8000c101b0c */
.L_x_45:
[----:B------:R-:W-:Y:S05]  /*1a50*/  @P1 EXIT ;  /* 0x000000000000194d */ /* 0x000fea0003800000 */
[----:B--2---:R-:W-:Y:S01]  /*1a60*/  IMAD R13, R16, 0x80, R13 ;  /* 0x00000080100d7824 */ /* 0x004fe200078e020d */
[----:B------:R-:W3:Y:S03]  /*1a70*/  LDCU.64 UR4, c[0x0][0x390] ;  /* 0x00007200ff0477ac */ /* 0x000ee60008000a00 */
[----:B------:R-:W-:-:S04]  /*1a80*/  IMAD.WIDE R6, R13, 0x8, R6 ;  /* 0x000000080d067825 */ /* 0x000fc800078e0206 */
[C---:B------:R-:W-:Y:S02]  /*1a90*/  IMAD.WIDE R10, R13.reuse, 0x8, R10 ;  /* 0x000000080d0a7825 */ /* 0x040fe400078e020a */
[----:B------:R-:W3:Y:S04]  /*1aa0*/  LDG.E.64 R6, desc[UR12][R6.64] ;  /* 0x0000000c06067981 */ /* 0x000ee8000c1e1b00 */
[----:B------:R-:W3:Y:S01]  /*1ab0*/  LDG.E.64 R10, desc[UR12][R10.64] ;  /* 0x0000000c0a0a7981 */ /* 0x000ee2000c1e1b00 */
[----:B------:R-:W-:Y:S01]  /*1ac0*/  IMAD.WIDE R2, R13, 0x8, R2 ;  /* 0x000000080d027825 */ /* 0x000fe200078e0202 */
[----:B---3--:R-:W-:-:S07]  /*1ad0*/  DFMA R4, R6, UR4, R10 ;  /* 0x0000000406047c2b */ /* 0x008fce000800000a */
[----:B------:R-:W-:Y:S01]  /*1ae0*/  STG.E.64 desc[UR12][R2.64], R4 ;  /* 0x0000000402007986 */ /* 0x000fe2000c101b0c */
[----:B------:R-:W-:Y:S05]  /*1af0*/  EXIT ;  /* 0x000000000000794d */ /* 0x000fea0003800000 */
.L_x_46:
        /* <DEDUP_REMOVED lines=16> */
.L_x_67:


//--------------------- .text._ZN3cub18CUB_300001_SM_10006detail9transform16transform_kernelINS2_10policy_hubILb1EN4cuda3std3__45tupleIJN6thrust24THRUST_300001_SM_1000_NS6detail15normal_iteratorINSA_10device_ptrIdEEEESF_EEEE10policy1000Ei13daxpy_functorSF_JPdSK_EEEvT0_iT1_T2_DpNS2_10kernel_argIT3_EE --------------------------
	.section	.text._ZN3cub18CUB_300001_SM_10006detail9transform16transform_kernelINS2_10policy_hubILb1EN4cuda3std3__45tupleIJN6thrust24THRUST_300001_SM_1000_NS6detail15normal_iteratorINSA_10device_ptrIdEEEESF_EEEE10policy1000Ei13daxpy_functorSF_JPdSK_EEEvT0_iT1_T2_DpNS2_10kernel_argIT3_EE,"ax",@progbits
	.align	128
        .global         _ZN3cub18CUB_300001_SM_10006detail9transform16transform_kernelINS2_10policy_hubILb1EN4cuda3std3__45tupleIJN6thrust24THRUST_300001_SM_1000_NS6detail15normal_iteratorINSA_10device_ptrIdEEEESF_EEEE10policy1000Ei13daxpy_functorSF_JPdSK_EEEvT0_iT1_T2_DpNS2_10kernel_argIT3_EE
        .type           _ZN3cub18CUB_300001_SM_10006detail9transform16transform_kernelINS2_10policy_hubILb1EN4cuda3std3__45tupleIJN6thrust24THRUST_300001_SM_1000_NS6detail15normal_iteratorINSA_10device_ptrIdEEEESF_EEEE10policy1000Ei13daxpy_functorSF_JPdSK_EEEvT0_iT1_T2_DpNS2_10kernel_argIT3_EE,@function
        .size           _ZN3cub18CUB_300001_SM_10006detail9transform16transform_kernelINS2_10policy_hubILb1EN4cuda3std3__45tupleIJN6thrust24THRUST_300001_SM_1000_NS6detail15normal_iteratorINSA_10device_ptrIdEEEESF_EEEE10policy1000Ei13daxpy_functorSF_JPdSK_EEEvT0_iT1_T2_DpNS2_10kernel_argIT3_EE,(.L_x_68 - _ZN3cub18CUB_300001_SM_10006detail9transform16transform_kernelINS2_10policy_hubILb1EN4cuda3std3__45tupleIJN6thrust24THRUST_300001_SM_1000_NS6detail15normal_iteratorINSA_10device_ptrIdEEEESF_EEEE10policy1000Ei13daxpy_functorSF_JPdSK_EEEvT0_iT1_T2_DpNS2_10kernel_argIT3_EE)
        .other          _ZN3cub18CUB_300001_SM_10006detail9transform16transform_kernelINS2_10policy_hubILb1EN4cuda3std3__45tupleIJN6thrust24THRUST_300001_SM_1000_NS6detail15normal_iteratorINSA_10device_ptrIdEEEESF_EEEE10policy1000Ei13daxpy_functorSF_JPdSK_EEEvT0_iT1_T2_DpNS2_10kernel_argIT3_EE,@"STO_CUDA_ENTRY STV_DEFAULT"
_ZN3cub18CUB_300001_SM_10006detail9transform16transform_kernelINS2_10policy_hubILb1EN4cuda3std3__45tupleIJN6thrust24THRUST_300001_SM_1000_NS6detail15normal_iteratorINSA_10device_ptrIdEEEESF_EEEE10policy1000Ei13daxpy_functorSF_JPdSK_EEEvT0_iT1_T2_DpNS2_10kernel_argIT3_EE:
.text._ZN3cub18CUB_300001_SM_10006detail9transform16transform_kernelINS2_10policy_hubILb1EN4cuda3std3__45tupleIJN6thrust24THRUST_300001_SM_1000_NS6detail15normal_iteratorINSA_10device_ptrIdEEEESF_EEEE10policy1000Ei13daxpy_functorSF_JPdSK_EEEvT0_iT1_T2_DpNS2_10kernel_argIT3_EE:
[----:B------:R-:W-:Y:S08]  /*0000*/  LDC R1, c[0x0][0x37c] ;  /* 0x0000df00ff017b82 */ /* 0x000ff00000000800 */
[----:B------:R-:W0:Y:S01]  /*0010*/  S2UR UR14, SR_CTAID.X ;  /* 0x00000000000e79c3 */ /* 0x000e220000002500 */
[----:B------:R-:W1:Y:S01]  /*0020*/  LDCU.64 UR8, c[0x0][0x380] ;  /* 0x00007000ff0877ac */ /* 0x000e620008000a00 */
[----:B------:R-:W2:Y:S01]  /*0030*/  S2R R0, SR_TID.X ;  /* 0x0000000000007919 */ /* 0x000ea20000002100 */
[----:B------:R-:W-:Y:S01]  /*0040*/  BSSY.RECONVERGENT B0, `(.L_x_47) ;  /* 0x0000020000007945 */ /* 0x000fe20003800200 */
[----:B-1----:R-:W-:-:S04]  /*0050*/  USHF.L.U32 UR7, UR9, 0x7, URZ ;  /* 0x0000000709077899 */ /* 0x002fc800080006ff */
[----:B0-----:R-:W-:-:S04]  /*0060*/  UIMAD UR4, UR7, UR14, URZ ;  /* 0x0000000e070472a4 */ /* 0x001fc8000f8e02ff */
[----:B------:R-:W-:-:S04]  /*0070*/  UIADD3 UR6, UPT, UPT, -UR4, UR8, URZ ;  /* 0x0000000804067290 */ /* 0x000fc8000fffe1ff */
[----:B------:R-:W-:Y:S01]  /*0080*/  UISETP.LT.AND UP0, UPT, UR7, UR6, UPT ;  /* 0x000000060700728c */ /* 0x000fe2000bf01270 */
[----:B--2---:R-:W-:-:S03]  /*0090*/  IMAD.SHL.U32 R4, R0, 0x80, RZ ;  /* 0x0000008000047824 */ /* 0x004fc600078e00ff */
[----:B------:R-:W-:-:S04]  /*00a0*/  USEL UR8, UR7, UR6, UP0 ;  /* 0x0000000607087287 */ /* 0x000fc80008000000 */
[----:B------:R-:W-:-:S06]  /*00b0*/  USHF.L.U32 UR5, UR8, 0x3, URZ ;  /* 0x0000000308057899 */ /* 0x000fcc00080006ff */
[----:B------:R-:W-:-:S13]  /*00c0*/  ISETP.GE.AND P0, PT, R4, UR5, PT ;  /* 0x0000000504007c0c */ /* 0x000fda000bf06270 */
[----:B------:R-:W-:Y:S05]  /*00d0*/  @P0 BRA `(.L_x_48) ;  /* 0x0000000000580947 */ /* 0x000fea0003800000 */
[----:B------:R-:W0:Y:S01]  /*00e0*/  LDC.64 R2, c[0x0][0x398] ;  /* 0x0000e600ff027b82 */ /* 0x000e220000000a00 */
[----:B------:R-:W-:Y:S01]  /*00f0*/  IMAD.U32 R7, RZ, RZ, UR4 ;  /* 0x00000004ff077e24 */ /* 0x000fe2000f8e00ff */
[----:B------:R-:W-:Y:S01]  /*0100*/  BSSY.RECONVERGENT B1, `(.L_x_49) ;  /* 0x000000a000017945 */ /* 0x000fe20003800200 */
[----:B------:R-:W-:Y:S01]  /*0110*/  MOV R5, R4 ;  /* 0x0000000400057202 */ /* 0x000fe20000000f00 */
[----:B0-----:R-:W-:-:S04]  /*0120*/  IMAD.WIDE.U32 R2, R0, 0x80, R2 ;  /* 0x0000008000027825 */ /* 0x001fc800078e0002 */
[----:B------:R-:W-:-:S07]  /*0130*/  IMAD.WIDE R2, R7, 0x8, R2 ;  /* 0x0000000807027825 */ /* 0x000fce00078e0202 */
.L_x_50:
[----:B------:R-:W-:Y:S01]  /*0140*/  VIADD R5, R5, 0x4000 ;  /* 0x0000400005057836 */ /* 0x000fe20000000000 */
[----:B------:R0:W-:Y:S04]  /*0150*/  CCTL.E.PF2 [R2] ;  /* 0x000000000200798f */ /* 0x0001e80000800100 */
[----:B------:R-:W-:Y:S02]  /*0160*/  ISETP.GE.AND P0, PT, R5, UR5, PT ;  /* 0x0000000505007c0c */ /* 0x000fe4000bf06270 */
[----:B0-----:R-:W-:-:S05]  /*0170*/  IADD3 R2, P1, PT, R2, 0x4000, RZ ;  /* 0x0000400002027810 */ /* 0x001fca0007f3e0ff */
[----:B------:R-:W-:-:S06]  /*0180*/  IMAD.X R3, RZ, RZ, R3, P1 ;  /* 0x000000ffff037224 */ /* 0x000fcc00008e0603 */
[----:B------:R-:W-:Y:S05]  /*0190*/  @!P0 BRA `(.L_x_50) ;  /* 0xfffffffc00e88947 */ /* 0x000fea000383ffff */
[----:B------:R-:W-:Y:S05]  /*01a0*/  BSYNC.RECONVERGENT B1 ;  /* 0x0000000000017941 */ /* 0x000fea0003800200 */
.L_x_49:
[----:B------:R-:W0:Y:S02]  /*01b0*/  LDC.64 R2, c[0x0][0x3a8] ;  /* 0x0000ea00ff027b82 */ /* 0x000e240000000a00 */
[----:B0-----:R-:W-:-:S04]  /*01c0*/  IMAD.WIDE.U32 R2, R0, 0x80, R2 ;  /* 0x0000008000027825 */ /* 0x001fc800078e0002 */
[----:B------:R-:W-:-:S07]  /*01d0*/  IMAD.WIDE R2, R7, 0x8, R2 ;  /* 0x0000000807027825 */ /* 0x000fce00078e0202 */
.L_x_51:
[----:B------:R-:W-:Y:S01]  /*01e0*/  IADD3 R4, PT, PT, R4, 0x4000, RZ ;  /* 0x0000400004047810 */ /* 0x000fe20007ffe0ff */
[----:B------:R0:W-:Y:S03]  /*01f0*/  CCTL.E.PF2 [R2] ;  /* 0x000000000200798f */ /* 0x0001e60000800100 */
[----:B------:R-:W-:Y:S02]  /*0200*/  ISETP.GE.AND P0, PT, R4, UR5, PT ;  /* 0x0000000504007c0c */ /* 0x000fe4000bf06270 */
[----:B0-----:R-:W-:-:S05]  /*0210*/  IADD3 R2, P1, PT, R2, 0x4000, RZ ;  /* 0x0000400002027810 */ /* 0x001fca0007f3e0ff */
[----:B------:R-:W-:-:S06]  /*0220*/  IMAD.X R3, RZ, RZ, R3, P1 ;  /* 0x000000ffff037224 */ /* 0x000fcc00008e0603 */
[----:B------:R-:W-:Y:S05]  /*0230*/  @!P0 BRA `(.L_x_51) ;  /* 0xfffffffc00e88947 */ /* 0x000fea000383ffff */
.L_x_48:
[----:B------:R-:W-:Y:S05]  /*0240*/  BSYNC.RECONVERGENT B0 ;  /* 0x0000000000007941 */ /* 0x000fea0003800200 */
.L_x_47:
[----:B------:R-:W0:Y:S01]  /*0250*/  LDCU.64 UR12, c[0x0][0x390] ;  /* 0x00007200ff0c77ac */ /* 0x000e220008000a00 */
[----:B------:R-:W-:Y:S01]  /*0260*/  UIMAD.WIDE UR4, UR4, 0x8, URZ ;  /* 0x00000008040478a5 */ /* 0x000fe2000f8e02ff */
[----:B------:R-:W1:Y:S01]  /*0270*/  LDCU.64 UR20, c[0x0][0x358] ;  /* 0x00006b00ff1477ac */ /* 0x000e620008000a00 */
[----:B------:R-:W2:Y:S02]  /*0280*/  LDCU.64 UR10, c[0x0][0x3a8] ;  /* 0x00007500ff0a77ac */ /* 0x000ea40008000a00 */
[----:B0-----:R-:W-:-:S04]  /*0290*/  UIADD3 UR15, UP0, UPT, UR4, UR12, URZ ;  /* 0x0000000c040f7290 */ /* 0x001fc8000ff1e0ff */
[----:B------:R-:W-:Y:S02]  /*02a0*/  UIADD3.X UR16, UPT, UPT, UR5, UR13, URZ, UP0, !UPT ;  /* 0x0000000d05107290 */ /* 0x000fe400087fe4ff */
[----:B------:R-:W-:Y:S01]  /*02b0*/  UISETP.GT.AND UP0, UPT, UR7, UR6, UPT ;  /* 0x000000060700728c */ /* 0x000fe2000bf04270 */
[----:B------:R-:W-:-:S03]  /*02c0*/  MOV R2, UR15 ;  /* 0x0000000f00027c02 */ /* 0x000fc60008000f00 */
[----:B------:R-:W-:-:S05]  /*02d0*/  IMAD.U32 R3, RZ, RZ, UR16 ;  /* 0x00000010ff037e24 */ /* 0x000fca000f8e00ff */
[----:B-12---:R-:W-:Y:S05]  /*02e0*/  BRA.U UP0, `(.L_x_52) ;  /* 0x0000000900647547 */ /* 0x006fea000b800000 */
[----:B------:R-:W-:-:S06]  /*02f0*/  UISETP.GE.AND UP0, UPT, UR9, 0x1, UPT ;  /* 0x000000010900788c */ /* 0x000fcc000bf06270 */
[----:B------:R-:W-:-:S13]  /*0300*/  PLOP3.LUT P0, PT, PT, PT, UP0, 0x80, 0x8 ;  /* 0x000000000008781c */ /* 0x000fda0003f0f008 */
[----:B------:R-:W-:Y:S05]  /*0310*/  @!P0 EXIT ;  /* 0x000000000000894d */ /* 0x000fea0003800000 */
[----:B------:R-:W-:Y:S01]  /*0320*/  UISETP.GE.U32.AND UP0, UPT, UR9, 0x8, UPT ;  /* 0x000000080900788c */ /* 0x000fe2000bf06070 */
[----:B------:R-:W-:-:S08]  /*0330*/  HFMA2 R13, -RZ, RZ, 0, 0 ;  /* 0x00000000ff0d7431 */ /* 0x000fd000000001ff */
[----:B------:R-:W-:Y:S05]  /*0340*/  BRA.U !UP0, `(.L_x_53) ;  /* 0x0000000508387547 */ /* 0x000fea000b800000 */
[----:B------:R-:W0:Y:S01]  /*0350*/  LDC.64 R4, c[0x0][0x3a8] ;  /* 0x0000ea00ff047b82 */ /* 0x000e220000000a00 */
[----:B------:R-:W1:Y:S01]  /*0360*/  LDCU.128 UR16, c[0x0][0x390] ;  /* 0x00007200ff1077ac */ /* 0x000e620008000c00 */
[----:B------:R-:W-:Y:S01]  /*0370*/  UMOV UR7, UR4 ;  /* 0x0000000400077c82 */ /* 0x000fe20008000000 */
[----:B------:R-:W-:Y:S01]  /*0380*/  UMOV UR8, UR5 ;  /* 0x0000000500087c82 */ /* 0x000fe20008000000 */
[----:B------:R-:W-:Y:S02]  /*0390*/  UIADD3 UR4, UP0, UPT, UR7, 0xc00, URZ ;  /* 0x00000c0007047890 */ /* 0x000fe4000ff1e0ff */
[----:B------:R-:W-:Y:S02]  /*03a0*/  ULOP3.LUT UR6, UR9, 0x7ffffff8, URZ, 0xc0, !UPT ;  /* 0x7ffffff809067892 */ /* 0x000fe4000f8ec0ff */
[----:B------:R-:W-:Y:S02]  /*03b0*/  UIADD3.X UR5, UPT, UPT, URZ, UR8, URZ, UP0, !UPT ;  /* 0x00000008ff057290 */ /* 0x000fe400087fe4ff */
[----:B------:R-:W-:-:S02]  /*03c0*/  UIADD3 UR10, UP0, UPT, UR4, UR10, URZ ;  /* 0x0000000a040a7290 */ /* 0x000fc4000ff1e0ff */
[----:B------:R-:W-:Y:S02]  /*03d0*/  UIADD3 UR12, UP1, UPT, UR4, UR12, URZ ;  /* 0x0000000c040c7290 */ /* 0x000fe4000ff3e0ff */
[----:B------:R-:W-:Y:S01]  /*03e0*/  UIMAD UR4, UR14, UR9, URZ ;  /* 0x000000090e0472a4 */ /* 0x000fe2000f8e02ff */
[----:B-1----:R-:W-:Y:S01]  /*03f0*/  MOV R7, UR17 ;  /* 0x0000001100077c02 */ /* 0x002fe20008000f00 */
[----:B------:R-:W-:Y:S01]  /*0400*/  IMAD.U32 R6, RZ, RZ, UR16 ;  /* 0x00000010ff067e24 */ /* 0x000fe2000f8e00ff */
[----:B------:R-:W-:Y:S01]  /*0410*/  MOV R9, UR19 ;  /* 0x0000001300097c02 */ /* 0x000fe20008000f00 */
[----:B------:R-:W-:Y:S01]  /*0420*/  IMAD.U32 R8, RZ, RZ, UR18 ;  /* 0x00000012ff087e24 */ /* 0x000fe2000f8e00ff */
[----:B------:R-:W-:Y:S01]  /*0430*/  USHF.L.U32 UR4, UR4, 0x7, URZ ;  /* 0x0000000704047899 */ /* 0x000fe200080006ff */
[C---:B0-----:R-:W-:Y:S01]  /*0440*/  IMAD.WIDE.U32 R4, R0.reuse, 0x8, R4 ;  /* 0x0000000800047825 */ /* 0x041fe200078e0004 */
[----:B------:R-:W-:Y:S02]  /*0450*/  UIADD3.X UR11, UPT, UPT, UR5, UR11, URZ, UP0, !UPT ;  /* 0x0000000b050b7290 */ /* 0x000fe400087fe4ff */
[----:B------:R-:W-:Y:S01]  /*0460*/  UIADD3.X UR13, UPT, UPT, UR5, UR13, URZ, UP1, !UPT ;  /* 0x0000000d050d7290 */ /* 0x000fe20008ffe4ff */
[C---:B------:R-:W-:Y:S01]  /*0470*/  IMAD.WIDE.U32 R6, R0.reuse, 0x8, R6 ;  /* 0x0000000800067825 */ /* 0x040fe200078e0006 */
[----:B------:R-:W0:Y:S03]  /*0480*/  LDCU.64 UR22, c[0x0][0x388] ;  /* 0x00007100ff1677ac */ /* 0x000e260008000a00 */
[----:B------:R-:W-:Y:S01]  /*0490*/  IMAD.WIDE.U32 R8, R0, 0x8, R8 ;  /* 0x0000000800087825 */ /* 0x000fe200078e0008 */
[----:B------:R-:W-:-:S02]  /*04a0*/  UIMAD.WIDE UR4, UR4, 0x8, UR18 ;  /* 0x00000008040478a5 */ /* 0x000fc4000f8e0212 */
[----:B------:R-:W-:Y:S01]  /*04b0*/  UIADD3 UR6, UPT, UPT, -UR6, URZ, URZ ;  /* 0x000000ff06067290 */ /* 0x000fe2000fffe1ff */
[----:B------:R-:W-:-:S11]  /*04c0*/  VIADD R0, R0, 0x80 ;  /* 0x0000008000007836 */ /* 0x000fd60000000000 */
.L_x_54:
[----:B---3--:R-:W-:Y:S02]  /*04d0*/  IADD3 R18, P0, PT, R8, UR7, RZ ;  /* 0x0000000708127c10 */ /* 0x008fe4000ff1e0ff */
[----:B------:R-:W-:Y:S02]  /*04e0*/  IADD3 R20, P1, PT, R4, UR7, RZ ;  /* 0x0000000704147c10 */ /* 0x000fe4000ff3e0ff */
[----:B------:R-:W-:Y:S02]  /*04f0*/  IADD3.X R19, PT, PT, R9, UR8, RZ, P0, !PT ;  /* 0x0000000809137c10 */ /* 0x000fe400087fe4ff */
[----:B------:R-:W-:-:S03]  /*0500*/  IADD3.X R21, PT, PT, R5, UR8, RZ, P1, !PT ;  /* 0x0000000805157c10 */ /* 0x000fc60008ffe4ff */
[----:B------:R-:W0:Y:S04]  /*0510*/  LDG.E.64 R10, desc[UR20][R18.64] ;  /* 0x00000014120a7981 */ /* 0x000e28000c1e1b00 */
[----:B------:R-:W0:Y:S01]  /*0520*/  LDG.E.64 R12, desc[UR20][R20.64] ;  /* 0x00000014140c7981 */ /* 0x000e22000c1e1b00 */
[----:B------:R-:W-:Y:S01]  /*0530*/  IADD3 R24, P0, PT, R6, UR7, RZ ;  /* 0x0000000706187c10 */ /* 0x000fe2000ff1e0ff */
[----:B------:R-:W-:Y:S01]  /*0540*/  IMAD.U32 R15, RZ, RZ, UR11 ;  /* 0x0000000bff0f7e24 */ /* 0x000fe2000f8e00ff */
[----:B------:R-:W-:Y:S02]  /*0550*/  MOV R14, UR10 ;  /* 0x0000000a000e7c02 */ /* 0x000fe40008000f00 */
[----:B------:R-:W-:Y:S02]  /*0560*/  MOV R23, 0x8 ;  /* 0x0000000800177802 */ /* 0x000fe40000000f00 */
[----:B------:R-:W-:Y:S01]  /*0570*/  IADD3.X R25, PT, PT, R7, UR8, RZ, P0, !PT ;  /* 0x0000000807197c10 */ /* 0x000fe200087fe4ff */
[----:B0-----:R-:W-:-:S02]  /*0580*/  DFMA R16, R10, UR22, R12 ;  /* 0x000000160a107c2b */ /* 0x001fc4000800000c */
[----:B------:R-:W-:-:S04]  /*0590*/  IMAD.WIDE R12, R0, R23, UR4 ;  /* 0x00000004000c7e25 */ /* 0x000fc8000f8e0217 */
[----:B------:R-:W-:Y:S01]  /*05a0*/  IMAD.WIDE R10, R0, 0x8, R14 ;  /* 0x00000008000a7825 */ /* 0x000fe200078e020e */
[----:B------:R0:W-:Y:S04]  /*05b0*/  STG.E.64 desc[UR20][R24.64], R16 ;  /* 0x0000001018007986 */ /* 0x0001e8000c101b14 */
[----:B------:R-:W2:Y:S04]  /*05c0*/  LDG.E.64 R14, desc[UR20][R12.64] ;  /* 0x000000140c0e7981 */ /* 0x000ea8000c1e1b00 */
[----:B------:R-:W2:Y:S01]  /*05d0*/  LDG.E.64 R18, desc[UR20][R10.64+-0xc00] ;  /* 0xfff400140a127981 */ /* 0x000ea2000c1e1b00 */
[----:B------:R-:W-:Y:S01]  /*05e0*/  MOV R21, UR13 ;  /* 0x0000000d00157c02 */ /* 0x000fe20008000f00 */
[----:B------:R-:W-:Y:S01]  /*05f0*/  IMAD.U32 R20, RZ, RZ, UR12 ;  /* 0x0000000cff147e24 */ /* 0x000fe2000f8e00ff */
[----:B--2---:R-:W-:-:S03]  /*0600*/  DFMA R18, R14, UR22, R18 ;  /* 0x000000160e127c2b */ /* 0x004fc60008000012 */
[----:B------:R-:W-:-:S05]  /*0610*/  IMAD.WIDE R14, R0, 0x8, R20 ;  /* 0x00000008000e7825 */ /* 0x000fca00078e0214 */
[----:B------:R1:W-:Y:S04]  /*0620*/  STG.E.64 desc[UR20][R14.64+-0xc00], R18 ;  /* 0xfff400120e007986 */ /* 0x0003e8000c101b14 */
[----:B------:R-:W2:Y:S04]  /*0630*/  LDG.E.64 R20, desc[UR20][R12.64+0x400] ;  /* 0x000400140c147981 */ /* 0x000ea8000c1e1b00 */
[----:B------:R-:W2:Y:S02]  /*0640*/  LDG.E.64 R22, desc[UR20][R10.64+-0x800] ;  /* 0xfff800140a167981 */ /* 0x000ea4000c1e1b00 */
[----:B--2---:R-:W-:-:S07]  /*0650*/  DFMA R20, R20, UR22, R22 ;  /* 0x0000001614147c2b */ /* 0x004fce0008000016 */
[----:B------:R2:W-:Y:S04]  /*0660*/  STG.E.64 desc[UR20][R14.64+-0x800], R20 ;  /* 0xfff800140e007986 */ /* 0x0005e8000c101b14 */
[----:B0-----:R-:W3:Y:S04]  /*0670*/  LDG.E.64 R16, desc[UR20][R12.64+0x800] ;  /* 0x000800140c107981 */ /* 0x001ee8000c1e1b00 */
[----:B------:R-:W3:Y:S02]  /*0680*/  LDG.E.64 R22, desc[UR20][R10.64+-0x400] ;  /* 0xfffc00140a167981 */ /* 0x000ee4000c1e1b00 */
[----:B---3--:R-:W-:-:S07]  /*0690*/  DFMA R16, R16, UR22, R22 ;  /* 0x0000001610107c2b */ /* 0x008fce0008000016 */
[----:B------:R0:W-:Y:S04]  /*06a0*/  STG.E.64 desc[UR20][R14.64+-0x400], R16 ;  /* 0xfffc00100e007986 */ /* 0x0001e8000c101b14 */
[----:B------:R-:W3:Y:S04]  /*06b0*/  LDG.E.64 R22, desc[UR20][R12.64+0xc00] ;  /* 0x000c00140c167981 */ /* 0x000ee8000c1e1b00 */
[----:B------:R-:W3:Y:S02]  /*06c0*/  LDG.E.64 R24, desc[UR20][R10.64] ;  /* 0x000000140a187981 */ /* 0x000ee4000c1e1b00 */
[----:B---3--:R-:W-:-:S07]  /*06d0*/  DFMA R22, R22, UR22, R24 ;  /* 0x0000001616167c2b */ /* 0x008fce0008000018 */
[----:B------:R3:W-:Y:S04]  /*06e0*/  STG.E.64 desc[UR20][R14.64], R22 ;  /* 0x000000160e007986 */ /* 0x0007e8000c101b14 */
[----:B-1----:R-:W4:Y:S04]  /*06f0*/  LDG.E.64 R18, desc[UR20][R12.64+0x1000] ;  /* 0x001000140c127981 */ /* 0x002f28000c1e1b00 */
[----:B------:R-:W4:Y:S02]  /*0700*/  LDG.E.64 R24, desc[UR20][R10.64+0x400] ;  /* 0x000400140a187981 */ /* 0x000f24000c1e1b00 */
[----:B----4-:R-:W-:-:S07]  /*0710*/  DFMA R18, R18, UR22, R24 ;  /* 0x0000001612127c2b */ /* 0x010fce0008000018 */
[----:B------:R3:W-:Y:S04]  /*0720*/  STG.E.64 desc[UR20][R14.64+0x400], R18 ;  /* 0x000400120e007986 */ /* 0x0007e8000c101b14 */
[----:B--2---:R-:W2:Y:S04]  /*0730*/  LDG.E.64 R20, desc[UR20][R12.64+0x1400] ;  /* 0x001400140c147981 */ /* 0x004ea8000c1e1b00 */
[----:B------:R-:W2:Y:S02]  /*0740*/  LDG.E.64 R24, desc[UR20][R10.64+0x800] ;  /* 0x000800140a187981 */ /* 0x000ea4000c1e1b00 */
[----:B--2---:R-:W-:-:S07]  /*0750*/  DFMA R20, R20, UR22, R24 ;  /* 0x0000001614147c2b */ /* 0x004fce0008000018 */
[----:B------:R3:W-:Y:S04]  /*0760*/  STG.E.64 desc[UR20][R14.64+0x800], R20 ;  /* 0x000800140e007986 */ /* 0x0007e8000c101b14 */
[----:B0-----:R-:W2:Y:S04]  /*0770*/  LDG.E.64 R16, desc[UR20][R12.64+0x1800] ;  /* 0x001800140c107981 */ /* 0x001ea8000c1e1b00 */
[----:B------:R-:W2:Y:S01]  /*0780*/  LDG.E.64 R24, desc[UR20][R10.64+0xc00] ;  /* 0x000c00140a187981 */ /* 0x000ea2000c1e1b00 */
[----:B------:R-:W-:Y:S01]  /*0790*/  UIADD3 UR7, UP0, UPT, UR7, 0x2000, URZ ;  /* 0x0000200007077890 */ /* 0x000fe2000ff1e0ff */
[----:B------:R-:W-:Y:S01]  /*07a0*/  VIADD R0, R0, 0x400 ;  /* 0x0000040000007836 */ /* 0x000fe20000000000 */
[----:B------:R-:W-:-:S02]  /*07b0*/  UIADD3 UR6, UPT, UPT, UR6, 0x8, URZ ;  /* 0x0000000806067890 */ /* 0x000fc4000fffe0ff */
[----:B------:R-:W-:Y:S02]  /*07c0*/  UIADD3.X UR8, UPT, UPT, URZ, UR8, URZ, UP0, !UPT ;  /* 0x00000008ff087290 */ /* 0x000fe400087fe4ff */
[----:B------:R-:W-:Y:S01]  /*07d0*/  UISETP.NE.AND UP0, UPT, UR6, URZ, UPT ;  /* 0x000000ff0600728c */ /* 0x000fe2000bf05270 */
[----:B--2---:R-:W-:-:S07]  /*07e0*/  DFMA R16, R16, UR22, R24 ;  /* 0x0000001610107c2b */ /* 0x004fce0008000018 */
[----:B------:R3:W-:Y:S01]  /*07f0*/  STG.E.64 desc[UR20][R14.64+0xc00], R16 ;  /* 0x000c00100e007986 */ /* 0x0007e2000c101b14 */
[----:B------:R-:W-:Y:S05]  /*0800*/  BRA.U UP0, `(.L_x_54) ;  /* 0xfffffffd00307547 */ /* 0x000fea000b83ffff */
[----:B------:R-:W0:Y:S02]  /*0810*/  LDC R13, c[0x0][0x384] ;  /* 0x0000e100ff0d7b82 */ /* 0x000e240000000800 */
[----:B0-----:R-:W-:-:S07]  /*0820*/  LOP3.LUT R13, R13, 0x7ffffff8, RZ, 0xc0, !PT ;  /* 0x7ffffff80d0d7812 */ /* 0x001fce00078ec0ff */
.L_x_53:
[----:B------:R-:W0:Y:S02]  /*0830*/  LDC R12, c[0x0][0x384] ;  /* 0x0000e100ff0c7b82 */ /* 0x000e240000000800 */
[----:B0-----:R-:W-:-:S13]  /*0840*/  LOP3.LUT P0, R5, R12, 0x7, RZ, 0xc0, !PT ;  /* 0x000000070c057812 */ /* 0x001fda000780c0ff */
[----:B------:R-:W-:Y:S05]  /*0850*/  @!P0 EXIT ;  /* 0x000000000000894d */ /* 0x000fea0003800000 */
[C---:B------:R-:W-:Y:S01]  /*0860*/  SHF.L.U32 R0, R12.reuse, 0x7, RZ ;  /* 0x000000070c007819 */ /* 0x040fe200000006ff */
[----:B------:R-:W0:Y:S01]  /*0870*/  LDCU.64 UR4, c[0x0][0x3a8] ;  /* 0x00007500ff0477ac */ /* 0x000e220008000a00 */
[----:B------:R-:W-:Y:S02]  /*0880*/  ISETP.GE.U32.AND P0, PT, R5, 0x4, PT ;  /* 0x000000040500780c */ /* 0x000fe40003f06070 */
[----:B---3--:R-:W-:Y:S01]  /*0890*/  LOP3.LUT R22, R12, 0x3, RZ, 0xc0, !PT ;  /* 0x000000030c167812 */ /* 0x008fe200078ec0ff */
[----:B------:R-:W-:Y:S01]  /*08a0*/  IMAD R0, R0, UR14, RZ ;  /* 0x0000000e00007c24 */ /* 0x000fe2000f8e02ff */
[----:B------:R-:W1:Y:S02]  /*08b0*/  LDCU.64 UR6, c[0x0][0x398] ;  /* 0x00007300ff0677ac */ /* 0x000e640008000a00 */
[----:B------:R-:W-:Y:S01]  /*08c0*/  ISETP.NE.AND P1, PT, R22, RZ, PT ;  /* 0x000000ff1600720c */ /* 0x000fe20003f25270 */
[----:B------:R-:W-:Y:S02]  /*08d0*/  IMAD.WIDE R6, R0, 0x8, RZ ;  /* 0x0000000800067825 */ /* 0x000fe400078e02ff */
[----:B------:R-:W2:Y:S01]  /*08e0*/  S2R R0, SR_TID.X ;  /* 0x0000000000007919 */ /* 0x000ea20000002100 */
[----:B0-----:R-:W-:-:S04]  /*08f0*/  IADD3 R4, P2, PT, R6, UR4, RZ ;  /* 0x0000000406047c10 */ /* 0x001fc8000ff5e0ff */
[----:B------:R-:W-:Y:S02]  /*0900*/  IADD3.X R5, PT, PT, R7, UR5, RZ, P2, !PT ;  /* 0x0000000507057c10 */ /* 0x000fe400097fe4ff */
[----:B-1----:R-:W-:-:S04]  /*0910*/  IADD3 R6, P3, PT, R6, UR6, RZ ;  /* 0x0000000606067c10 */ /* 0x002fc8000ff7e0ff */
[----:B------:R-:W-:Y:S01]  /*0920*/  IADD3.X R7, PT, PT, R7, UR7, RZ, P3, !PT ;  /* 0x0000000707077c10 */ /* 0x000fe20009ffe4ff */
[----:B------:R-:W-:Y:S08]  /*0930*/  @!P0 BRA `(.L_x_55) ;  /* 0x0000000000588947 */ /* 0x000ff00003800000 */
[----:B--2---:R-:W-:Y:S01]  /*0940*/  IMAD R19, R13, 0x80, R0 ;  /* 0x000000800d137824 */ /* 0x004fe200078e0200 */
[----:B------:R-:W0:Y:S03]  /*0950*/  LDCU.64 UR4, c[0x0][0x388] ;  /* 0x00007100ff0477ac */ /* 0x000e260008000a00 */
[----:B------:R-:W-:-:S04]  /*0960*/  IMAD.WIDE R10, R19, 0x8, R6 ;  /* 0x00000008130a7825 */ /* 0x000fc800078e0206 */
[C---:B------:R-:W-:Y:S01]  /*0970*/  IMAD.WIDE R8, R19.reuse, 0x8, R4 ;  /* 0x0000000813087825 */ /* 0x040fe200078e0204 */
[----:B------:R-:W0:Y:S04]  /*0980*/  LDG.E.64 R14, desc[UR20][R10.64] ;  /* 0x000000140a0e7981 */ /* 0x000e28000c1e1b00 */
[----:B------:R-:W0:Y:S02]  /*0990*/  LDG.E.64 R16, desc[UR20][R8.64] ;  /* 0x0000001408107981 */ /* 0x000e24000c1e1b00 */
[----:B0-----:R-:W-:Y:S01]  /*09a0*/  DFMA R16, R14, UR4, R16 ;  /* 0x000000040e107c2b */ /* 0x001fe20008000010 */
[----:B------:R-:W-:-:S06]  /*09b0*/  IMAD.WIDE R14, R19, 0x8, R2 ;  /* 0x00000008130e7825 */ /* 0x000fcc00078e0202 */
[----:B------:R0:W-:Y:S04]  /*09c0*/  STG.E.64 desc[UR20][R14.64], R16 ;  /* 0x000000100e007986 */ /* 0x0001e8000c101b14 */
[----:B------:R-:W2:Y:S04]  /*09d0*/  LDG.E.64 R18, desc[UR20][R10.64+0x400] ;  /* 0x000400140a127981 */ /* 0x000ea8000c1e1b00 */
[----:B------:R-:W2:Y:S02]  /*09e0*/  LDG.E.64 R20, desc[UR20][R8.64+0x400] ;  /* 0x0004001408147981 */ /* 0x000ea4000c1e1b00 */
        /* <DEDUP_REMOVED lines=8> */
[----:B------:R-:W-:Y:S01]  /*0a70*/  IADD3 R13, PT, PT, R13, 0x4, RZ ;  /* 0x000000040d0d7810 */ /* 0x000fe20007ffe0ff */
[----:B--2---:R-:W-:-:S07]  /*0a80*/  DFMA R24, R24, UR4, R26 ;  /* 0x0000000418187c2b */ /* 0x004fce000800001a */
[----:B------:R0:W-:Y:S04]  /*0a90*/  STG.E.64 desc[UR20][R14.64+0xc00], R24 ;  /* 0x000c00180e007986 */ /* 0x0001e8000c101b14 */
.L_x_55:
[----:B------:R-:W-:Y:S05]  /*0aa0*/  @!P1 EXIT ;  /* 0x000000000000994d */ /* 0x000fea0003800000 */
[----:B------:R-:W-:Y:S02]  /*0ab0*/  ISETP.NE.AND P0, PT, R22, 0x1, PT ;  /* 0x000000011600780c */ /* 0x000fe40003f05270 */
[----:B------:R-:W-:-:S04]  /*0ac0*/  LOP3.LUT R12, R12, 0x1, RZ, 0xc0, !PT ;  /* 0x000000010c0c7812 */ /* 0x000fc800078ec0ff */
[----:B------:R-:W-:-:S07]  /*0ad0*/  ISETP.NE.U32.AND P1, PT, R12, 0x1, PT ;  /* 0x000000010c00780c */ /* 0x000fce0003f25070 */
[----:B------:R-:W-:Y:S06]  /*0ae0*/  @!P0 BRA `(.L_x_56) ;  /* 0x0000000000388947 */ /* 0x000fec0003800000 */
[----:B0-2---:R-:W-:Y:S01]  /*0af0*/  IMAD R21, R13, 0x80, R0 ;  /* 0x000000800d157824 */ /* 0x005fe200078e0200 */
        /* <DEDUP_REMOVED lines=13> */
.L_x_56:
[----:B------:R-:W-:Y:S05]  /*0bd0*/  @P1 EXIT ;  /* 0x000000000000194d */ /* 0x000fea0003800000 */
[----:B--2---:R-:W-:Y:S01]  /*0be0*/  IMAD R13, R13, 0x80, R0 ;  /* 0x000000800d0d7824 */ /* 0x004fe200078e0200 */
[----:B------:R-:W1:Y:S03]  /*0bf0*/  LDCU.64 UR4, c[0x0][0x388] ;  /* 0x00007100ff0477ac */ /* 0x000e660008000a00 */
[----:B------:R-:W-:-:S04]  /*0c00*/  IMAD.WIDE R6, R13, 0x8, R6 ;  /* 0x000000080d067825 */ /* 0x000fc800078e0206 */
[C---:B------:R-:W-:Y:S02]  /*0c10*/  IMAD.WIDE R4, R13.reuse, 0x8, R4 ;  /* 0x000000080d047825 */ /* 0x040fe400078e0204 */
[----:B------:R-:W1:Y:S04]  /*0c20*/  LDG.E.64 R6, desc[UR20][R6.64] ;  /* 0x0000001406067981 */ /* 0x000e68000c1e1b00 */
[----:B------:R-:W1:Y:S01]  /*0c30*/  LDG.E.64 R4, desc[UR20][R4.64] ;  /* 0x0000001404047981 */ /* 0x000e62000c1e1b00 */
[----:B------:R-:W-:Y:S01]  /*0c40*/  IMAD.WIDE R2, R13, 0x8, R2 ;  /* 0x000000080d027825 */ /* 0x000fe200078e0202 */
[----:B-1----:R-:W-:-:S07]  /*0c50*/  DFMA R8, R6, UR4, R4 ;  /* 0x0000000406087c2b */ /* 0x002fce0008000004 */
[----:B------:R-:W-:Y:S01]  /*0c60*/  STG.E.64 desc[UR20][R2.64], R8 ;  /* 0x0000000802007986 */ /* 0x000fe2000c101b14 */
[----:B------:R-:W-:Y:S05]  /*0c70*/  EXIT ;  /* 0x000000000000794d */ /* 0x000fea0003800000 */
.L_x_52:
[----:B------:R-:W0:Y:S02]  /*0c80*/  LDC R8, c[0x0][0x384] ;  /* 0x0000e100ff087b82 */ /* 0x000e240000000800 */
[----:B0-----:R-:W-:-:S13]  /*0c90*/  ISETP.GE.AND P0, PT, R8, 0x1, PT ;  /* 0x000000010800780c */ /* 0x001fda0003f06270 */
[----:B------:R-:W-:Y:S05]  /*0ca0*/  @!P0 EXIT ;  /* 0x000000000000894d */ /* 0x000fea0003800000 */
[----:B------:R-:W0:Y:S01]  /*0cb0*/  LDCU.64 UR4, c[0x0][0x398] ;  /* 0x00007300ff0477ac */ /* 0x000e220008000a00 */
[C---:B------:R-:W-:Y:S01]  /*0cc0*/  SHF.L.U32 R4, R8.reuse, 0x7, RZ ;  /* 0x0000000708047819 */ /* 0x040fe200000006ff */
[----:B------:R-:W1:Y:S01]  /*0cd0*/  S2R R0, SR_TID.X ;  /* 0x0000000000007919 */ /* 0x000e620000002100 */
[----:B------:R-:W-:Y:S01]  /*0ce0*/  LOP3.LUT R14, R8, 0x7, RZ, 0xc0, !PT ;  /* 0x00000007080e7812 */ /* 0x000fe200078ec0ff */
[----:B------:R-:W2:Y:S01]  /*0cf0*/  LDCU.64 UR6, c[0x0][0x3a8] ;  /* 0x00007500ff0677ac */ /* 0x000ea20008000a00 */
[----:B------:R-:W-:Y:S02]  /*0d00*/  IMAD.MOV.U32 R9, RZ, RZ, RZ ;  /* 0x000000ffff097224 */ /* 0x000fe400078e00ff */
[----:B------:R-:W-:-:S04]  /*0d10*/  IMAD R4, R4, UR14, RZ ;  /* 0x0000000e04047c24 */ /* 0x000fc8000f8e02ff */
[----:B------:R-:W-:-:S03]  /*0d20*/  IMAD.WIDE R6, R4, 0x8, RZ ;  /* 0x0000000804067825 */ /* 0x000fc600078e02ff */
[----:B0-----:R-:W-:-:S04]  /*0d30*/  IADD3 R4, P0, PT, R6, UR4, RZ ;  /* 0x0000000406047c10 */ /* 0x001fc8000ff1e0ff */
[----:B------:R-:W-:Y:S02]  /*0d40*/  IADD3.X R5, PT, PT, R7, UR5, RZ, P0, !PT ;  /* 0x0000000507057c10 */ /* 0x000fe400087fe4ff */
[----:B------:R-:W-:Y:S02]  /*0d50*/  ISETP.GE.U32.AND P0, PT, R8, 0x8, PT ;  /* 0x000000080800780c */ /* 0x000fe40003f06070 */
[----:B--2---:R-:W-:-:S04]  /*0d60*/  IADD3 R6, P1, PT, R6, UR6, RZ ;  /* 0x0000000606067c10 */ /* 0x004fc8000ff3e0ff */
[----:B------:R-:W-:-:S07]  /*0d70*/  IADD3.X R7, PT, PT, R7, UR7, RZ, P1, !PT ;  /* 0x0000000707077c10 */ /* 0x000fce0008ffe4ff */
[----:B-1----:R-:W-:Y:S05]  /*0d80*/  @!P0 BRA `(.L_x_57) ;  /* 0x0000000400188947 */ /* 0x002fea0003800000 */
[----:B------:R-:W-:Y:S01]  /*0d90*/  LOP3.LUT R9, R8, 0x7ffffff8, RZ, 0xc0, !PT ;  /* 0x7ffffff808097812 */ /* 0x000fe200078ec0ff */
[----:B------:R-:W0:Y:S01]  /*0da0*/  LDCU.64 UR4, c[0x0][0x388] ;  /* 0x00007100ff0477ac */ /* 0x000e220008000a00 */
[----:B------:R-:W-:-:S07]  /*0db0*/  MOV R8, RZ ;  /* 0x000000ff00087202 */ /* 0x000fce0000000f00 */
.L_x_60:
[----:B------:R-:W-:-:S05]  /*0dc0*/  IMAD R15, R8, 0x80, R0 ;  /* 0x00000080080f7824 */ /* 0x000fca00078e0200 */
[----:B------:R-:W-:-:S13]  /*0dd0*/  ISETP.GE.AND P0, PT, R15, UR8, PT ;  /* 0x000000080f007c0c */ /* 0x000fda000bf06270 */
[C---:B------:R-:W-:Y:S01]  /*0de0*/  @!P0 IMAD.WIDE.U32 R20, R15.reuse, 0x8, R4 ;  /* 0x000000080f148825 */ /* 0x040fe200078e0004 */
[----:B-1----:R-:W1:Y:S03]  /*0df0*/  @!P0 LDC.64 R26, c[0x0][0x388] ;  /* 0x0000e200ff1a8b82 */ /* 0x002e660000000a00 */
[C---:B------:R-:W-:Y:S02]  /*0e00*/  @!P0 IMAD.WIDE.U32 R24, R15.reuse, 0x8, R6 ;  /* 0x000000080f188825 */ /* 0x040fe400078e0006 */
[----:B------:R-:W1:Y:S04]  /*0e10*/  @!P0 LDG.E.64 R20, desc[UR20][R20.64] ;  /* 0x0000001414148981 */ /* 0x000e68000c1e1b00 */
[----:B------:R-:W1:Y:S01]  /*0e20*/  @!P0 LDG.E.64 R24, desc[UR20][R24.64] ;  /* 0x0000001418188981 */ /* 0x000e62000c1e1b00 */
[C---:B------:R-:W-:Y:S01]  /*0e30*/  IADD3 R17, PT, PT, R15.reuse, 0x80, RZ ;  /* 0x000000800f117810 */ /* 0x040fe20007ffe0ff */
[----:B------:R-:W-:-:S03]  /*0e40*/  @!P0 IMAD.WIDE.U32 R28, R15, 0x8, R2 ;  /* 0x000000080f1c8825 */ /* 0x000fc600078e0002 */
[C---:B------:R-:W-:Y:S01]  /*0e50*/  ISETP.GE.AND P1, PT, R17.reuse, UR8, PT ;  /* 0x0000000811007c0c */ /* 0x040fe2000bf26270 */
        /* <DEDUP_REMOVED lines=8> */
[----:B------:R-:W-:Y:S01]  /*0ee0*/  ISETP.GE.AND P0, PT, R16, UR8, PT ;  /* 0x0000000810007c0c */ /* 0x000fe2000bf06270 */
[----:B------:R-:W-:Y:S01]  /*0ef0*/  IMAD.WIDE R16, R17, 0x8, R2 ;  /* 0x0000000811107825 */ /* 0x000fe200078e0202 */
[----:B-1----:R-:W-:-:S11]  /*0f00*/  @!P1 DFMA R24, R18, R20, R22 ;  /* 0x000000141218922b */ /* 0x002fd60000000016 */
[----:B------:R-:W1:Y:S01]  /*0f10*/  @!P0 LDC.64 R20, c[0x0][0x388] ;  /* 0x0000e200ff148b82 */ /* 0x000e620000000a00 */
[----:B------:R3:W-:Y:S04]  /*0f20*/  @!P1 STG.E.64 desc[UR20][R16.64], R24 ;  /* 0x0000001810009986 */ /* 0x0007e8000c101b14 */
[----:B------:R-:W1:Y:S04]  /*0f30*/  @!P0 LDG.E.64 R18, desc[UR20][R10.64+0x400] ;  /* 0x000400140a128981 */ /* 0x000e68000c1e1b00 */
[----:B------:R-:W1:Y:S01]  /*0f40*/  @!P0 LDG.E.64 R22, desc[UR20][R12.64+0x400] ;  /* 0x000400140c168981 */ /* 0x000e62000c1e1b00 */
[----:B--2---:R-:W-:-:S04]  /*0f50*/  IADD3 R26, PT, PT, R15, 0x180, RZ ;  /* 0x000001800f1a7810 */ /* 0x004fc80007ffe0ff */
[----:B------:R-:W-:Y:S01]  /*0f60*/  ISETP.GE.AND P1, PT, R26, UR8, PT ;  /* 0x000000081a007c0c */ /* 0x000fe2000bf26270 */
[----:B-1----:R-:W-:-:S12]  /*0f70*/  @!P0 DFMA R26, R18, R20, R22 ;  /* 0x00000014121a822b */ /* 0x002fd80000000016 */
[----:B------:R-:W1:Y:S01]  /*0f80*/  @!P1 LDC.64 R20, c[0x0][0x388] ;  /* 0x0000e200ff149b82 */ /* 0x000e620000000a00 */
[----:B------:R2:W-:Y:S04]  /*0f90*/  @!P0 STG.E.64 desc[UR20][R16.64+0x400], R26 ;  /* 0x0004001a10008986 */ /* 0x0005e8000c101b14 */
[----:B------:R-:W1:Y:S04]  /*0fa0*/  @!P1 LDG.E.64 R18, desc[UR20][R10.64+0x800] ;  /* 0x000800140a129981 */ /* 0x000e68000c1e1b00 */
[----:B------:R-:W1:Y:S01]  /*0fb0*/  @!P1 LDG.E.64 R22, desc[UR20][R12.64+0x800] ;  /* 0x000800140c169981 */ /* 0x000e62000c1e1b00 */
[----:B---3--:R-:W-:-:S05]  /*0fc0*/  VIADD R24, R15, 0x200 ;  /* 0x000002000f187836 */ /* 0x008fca0000000000 */
[----:B------:R-:W-:Y:S01]  /*0fd0*/  ISETP.GE.AND P0, PT, R24, UR8, PT ;  /* 0x0000000818007c0c */ /* 0x000fe2000bf06270 */
[----:B-1----:R-:W-:-:S12]  /*0fe0*/  @!P1 DFMA R24, R18, R20, R22 ;  /* 0x000000141218922b */ /* 0x002fd80000000016 */
        /* <DEDUP_REMOVED lines=12> */
[----:B------:R-:W-:-:S13]  /*10b0*/  ISETP.GE.AND P0, PT, R24, UR8, PT ;  /* 0x0000000818007c0c */ /* 0x000fda000bf06270 */
[----:B------:R-:W3:Y:S01]  /*10c0*/  @!P0 LDC.64 R24, c[0x0][0x388] ;  /* 0x0000e200ff188b82 */ /* 0x000ee20000000a00 */
[----:B-1----:R-:W-:-:S07]  /*10d0*/  @!P1 DFMA R18, R18, R20, R22 ;  /* 0x000000141212922b */ /* 0x002fce0000000016 */
[----:B------:R2:W-:Y:S04]  /*10e0*/  @!P1 STG.E.64 desc[UR20][R16.64+0x1000], R18 ;  /* 0x0010001210009986 */ /* 0x0005e8000c101b14 */
[----:B------:R-:W3:Y:S04]  /*10f0*/  @!P0 LDG.E.64 R20, desc[UR20][R10.64+0x1400] ;  /* 0x001400140a148981 */ /* 0x000ee8000c1e1b00 */
[----:B------:R-:W3:Y:S01]  /*1100*/  @!P0 LDG.E.64 R22, desc[UR20][R12.64+0x1400] ;  /* 0x001400140c168981 */ /* 0x000ee2000c1e1b00 */
[----:B------:R-:W-:Y:S01]  /*1110*/  IADD3 R15, PT, PT, R15, 0x380, RZ ;  /* 0x000003800f0f7810 */ /* 0x000fe20007ffe0ff */
[----:B------:R-:W-:Y:S01]  /*1120*/  VIADD R8, R8, 0x8 ;  /* 0x0000000808087836 */ /* 0x000fe20000000000 */
[----:B------:R-:W-:Y:S04]  /*1130*/  BSSY.RECONVERGENT B0, `(.L_x_58) ;  /* 0x000000a000007945 */ /* 0x000fe80003800200 */
[----:B------:R-:W-:Y:S01]  /*1140*/  ISETP.NE.AND P1, PT, R8, R9, PT ;  /* 0x000000090800720c */ /* 0x000fe20003f25270 */
[----:B---3--:R-:W-:-:S07]  /*1150*/  @!P0 DFMA R20, R20, R24, R22 ;  /* 0x000000181414822b */ /* 0x008fce0000000016 */
[----:B------:R2:W-:Y:S01]  /*1160*/  @!P0 STG.E.64 desc[UR20][R16.64+0x1400], R20 ;  /* 0x0014001410008986 */ /* 0x0005e2000c101b14 */
[----:B------:R-:W-:-:S13]  /*1170*/  ISETP.GE.AND P0, PT, R15, UR8, PT ;  /* 0x000000080f007c0c */ /* 0x000fda000bf06270 */
[----:B--2---:R-:W-:Y:S05]  /*1180*/  @P0 BRA `(.L_x_59) ;  /* 0x0000000000100947 */ /* 0x004fea0003800000 */
[----:B------:R-:W0:Y:S04]  /*1190*/  LDG.E.64 R10, desc[UR20][R10.64+0x1800] ;  /* 0x001800140a0a7981 */ /* 0x000e28000c1e1b00 */
[----:B------:R-:W0:Y:S02]  /*11a0*/  LDG.E.64 R12, desc[UR20][R12.64+0x1800] ;  /* 0x001800140c0c7981 */ /* 0x000e24000c1e1b00 */
[----:B0-----:R-:W-:-:S07]  /*11b0*/  DFMA R18, R10, UR4, R12 ;  /* 0x000000040a127c2b */ /* 0x001fce000800000c */
[----:B------:R1:W-:Y:S04]  /*11c0*/  STG.E.64 desc[UR20][R16.64+0x1800], R18 ;  /* 0x0018001210007986 */ /* 0x0003e8000c101b14 */
.L_x_59:
[----:B0-----:R-:W-:Y:S05]  /*11d0*/  BSYNC.RECONVERGENT B0 ;  /* 0x0000000000007941 */ /* 0x001fea0003800200 */
.L_x_58:
[----:B------:R-:W-:Y:S05]  /*11e0*/  @P1 BRA `(.L_x_60) ;  /* 0xfffffff800f41947 */ /* 0x000fea000383ffff */
.L_x_57:
[----:B------:R-:W-:-:S13]  /*11f0*/  ISETP.NE.AND P0, PT, R14, RZ, PT ;  /* 0x000000ff0e00720c */ /* 0x000fda0003f05270 */
[----:B------:R-:W-:Y:S05]  /*1200*/  @!P0 EXIT ;  /* 0x000000000000894d */ /* 0x000fea0003800000 */
[----:B------:R-:W0:Y:S01]  /*1210*/  LDC R8, c[0x0][0x384] ;  /* 0x0000e100ff087b82 */ /* 0x000e220000000800 */
[----:B------:R-:W-:Y:S02]  /*1220*/  ISETP.GE.U32.AND P1, PT, R14, 0x4, PT ;  /* 0x000000040e00780c */ /* 0x000fe40003f26070 */
[----:B0-----:R-:W-:-:S04]  /*1230*/  LOP3.LUT R10, R8, 0x3, RZ, 0xc0, !PT ;  /* 0x00000003080a7812 */ /* 0x001fc800078ec0ff */
[----:B------:R-:W-:-:S07]  /*1240*/  ISETP.NE.AND P0, PT, R10, RZ, PT ;  /* 0x000000ff0a00720c */ /* 0x000fce0003f05270 */
[----:B------:R-:W-:Y:S06]  /*1250*/  @!P1 BRA `(.L_x_61) ;  /* 0x0000000000a49947 */ /* 0x000fec0003800000 */
[----:B------:R-:W-:-:S04]  /*1260*/  LEA R11, R9, R0, 0x7 ;  /* 0x00000000090b7211 */ /* 0x000fc800078e38ff */
[----:B------:R-:W-:-:S13]  /*1270*/  ISETP.GE.AND P1, PT, R11, UR8, PT ;  /* 0x000000080b007c0c */ /* 0x000fda000bf26270 */
[C---:B------:R-:W-:Y:S01]  /*1280*/  @!P1 IMAD.WIDE R14, R11.reuse, 0x8, R4 ;  /* 0x000000080b0e9825 */ /* 0x040fe200078e0204 */
[----:B-1----:R-:W0:Y:S03]  /*1290*/  @!P1 LDC.64 R18, c[0x0][0x388] ;  /* 0x0000e200ff129b82 */ /* 0x002e260000000a00 */
[C---:B------:R-:W-:Y:S02]  /*12a0*/  @!P1 IMAD.WIDE R16, R11.reuse, 0x8, R6 ;  /* 0x000000080b109825 */ /* 0x040fe400078e0206 */
[----:B------:R-:W0:Y:S04]  /*12b0*/  @!P1 LDG.E.64 R14, desc[UR20][R14.64] ;  /* 0x000000140e0e9981 */ /* 0x000e28000c1e1b00 */
[----:B------:R-:W0:Y:S01]  /*12c0*/  @!P1 LDG.E.64 R16, desc[UR20][R16.64] ;  /* 0x0000001410109981 */ /* 0x000e22000c1e1b00 */
[----:B------:R-:W-:-:S02]  /*12d0*/  VIADD R13, R11, 0x80 ;  /* 0x000000800b0d7836 */ /* 0x000fc40000000000 */
[----:B------:R-:W-:-:S03]  /*12e0*/  @!P1 IMAD.WIDE R20, R11, 0x8, R2 ;  /* 0x000000080b149825 */ /* 0x000fc600078e0202 */
[----:B------:R-:W-:-:S13]  /*12f0*/  ISETP.GE.AND P2, PT, R13, UR8, PT ;  /* 0x000000080d007c0c */ /* 0x000fda000bf46270 */
[----:B------:R-:W-:-:S04]  /*1300*/  @!P2 IMAD.WIDE R22, R13, 0x8, R4 ;  /* 0x000000080d16a825 */ /* 0x000fc800078e0204 */
[----:B------:R-:W-:Y:S01]  /*1310*/  @!P2 IMAD.WIDE R24, R13, 0x8, R6 ;  /* 0x000000080d18a825 */ /* 0x000fe200078e0206 */
[----:B0-----:R-:W-:Y:S01]  /*1320*/  @!P1 DFMA R18, R14, R18, R16 ;  /* 0x000000120e12922b */ /* 0x001fe20000000010 */
[----:B------:R-:W0:Y:S06]  /*1330*/  @!P2 LDC.64 R16, c[0x0][0x388] ;  /* 0x0000e200ff10ab82 */ /* 0x000e2c0000000a00 */
[----:B------:R1:W-:Y:S04]  /*1340*/  @!P1 STG.E.64 desc[UR20][R20.64], R18 ;  /* 0x0000001214009986 */ /* 0x0003e8000c101b14 */
[----:B------:R-:W0:Y:S04]  /*1350*/  @!P2 LDG.E.64 R22, desc[UR20][R22.64] ;  /* 0x000000141616a981 */ /* 0x000e28000c1e1b00 */
[----:B------:R-:W0:Y:S01]  /*1360*/  @!P2 LDG.E.64 R24, desc[UR20][R24.64] ;  /* 0x000000141818a981 */ /* 0x000e22000c1e1b00 */
[----:B------:R-:W-:Y:S01]  /*1370*/  IADD3 R15, PT, PT, R11, 0x100, RZ ;  /* 0x000001000b0f7810 */ /* 0x000fe20007ffe0ff */
[----:B------:R-:W-:-:S03]  /*1380*/  @!P2 IMAD.WIDE R12, R13, 0x8, R2 ;  /* 0x000000080d0ca825 */ /* 0x000fc600078e0202 */
[----:B------:R-:W-:-:S13]  /*1390*/  ISETP.GE.AND P1, PT, R15, UR8, PT ;  /* 0x000000080f007c0c */ /* 0x000fda000bf26270 */
[C---:B------:R-:W-:Y:S01]  /*13a0*/  @!P1 IMAD.WIDE R26, R15.reuse, 0x8, R4 ;  /* 0x000000080f1a9825 */ /* 0x040fe200078e0204 */
[----:B-1----:R-:W1:Y:S03]  /*13b0*/  @!P1 LDC.64 R18, c[0x0][0x388] ;  /* 0x0000e200ff129b82 */ /* 0x002e660000000a00 */
[----:B------:R-:W-:Y:S01]  /*13c0*/  @!P1 IMAD.WIDE R28, R15, 0x8, R6 ;  /* 0x000000080f1c9825 */ /* 0x000fe200078e0206 */
[----:B0-----:R-:W-:-:S07]  /*13d0*/  @!P2 DFMA R16, R22, R16, R24 ;  /* 0x000000101610a22b */ /* 0x001fce0000000018 */
[----:B------:R0:W-:Y:S04]  /*13e0*/  @!P2 STG.E.64 desc[UR20][R12.64], R16 ;  /* 0x000000100c00a986 */ /* 0x0001e8000c101b14 */
[----:B------:R-:W1:Y:S04]  /*13f0*/  @!P1 LDG.E.64 R26, desc[UR20][R26.64] ;  /* 0x000000141a1a9981 */ /* 0x000e68000c1e1b00 */
[----:B------:R-:W1:Y:S01]  /*1400*/  @!P1 LDG.E.64 R28, desc[UR20][R28.64] ;  /* 0x000000141c1c9981 */ /* 0x000e62000c1e1b00 */
[----:B------:R-:W-:Y:S02]  /*1410*/  VIADD R11, R11, 0x180 ;  /* 0x000001800b0b7836 */ /* 0x000fe40000000000 */
[----:B------:R-:W-:-:S03]  /*1420*/  @!P1 IMAD.WIDE R14, R15, 0x8, R2 ;  /* 0x000000080f0e9825 */ /* 0x000fc600078e0202 */
[----:B------:R-:W-:-:S13]  /*1430*/  ISETP.GE.AND P2, PT, R11, UR8, PT ;  /* 0x000000080b007c0c */ /* 0x000fda000bf46270 */
[C---:B------:R-:W-:Y:S01]  /*1440*/  @!P2 IMAD.WIDE R20, R11.reuse, 0x8, R4 ;  /* 0x000000080b14a825 */ /* 0x040fe200078e0204 */
[----:B0-----:R-:W0:Y:S03]  /*1450*/  @!P2 LDC.64 R12, c[0x0][0x388] ;  /* 0x0000e200ff0cab82 */ /* 0x001e260000000a00 */
[----:B------:R-:W-:Y:S01]  /*1460*/  @!P2 IMAD.WIDE R22, R11, 0x8, R6 ;  /* 0x000000080b16a825 */ /* 0x000fe200078e0206 */
[----:B-1----:R-:W-:-:S07]  /*1470*/  @!P1 DFMA R18, R26, R18, R28 ;  /* 0x000000121a12922b */ /* 0x002fce000000001c */
[----:B------:R2:W-:Y:S04]  /*1480*/  @!P1 STG.E.64 desc[UR20][R14.64], R18 ;  /* 0x000000120e009986 */ /* 0x0005e8000c101b14 */
[----:B------:R-:W0:Y:S04]  /*1490*/  @!P2 LDG.E.64 R20, desc[UR20][R20.64] ;  /* 0x000000141414a981 */ /* 0x000e28000c1e1b00 */
[----:B------:R-:W0:Y:S01]  /*14a0*/  @!P2 LDG.E.64 R22, desc[UR20][R22.64] ;  /* 0x000000141616a981 */ /* 0x000e22000c1e1b00 */
[----:B------:R-:W-:Y:S01]  /*14b0*/  @!P2 IMAD.WIDE R16, R11, 0x8, R2 ;  /* 0x000000080b10a825 */ /* 0x000fe200078e0202 */
[----:B------:R-:W-:Y:S01]  /*14c0*/  IADD3 R9, PT, PT, R9, 0x4, RZ ;  /* 0x0000000409097810 */ /* 0x000fe20007ffe0ff */
[----:B0-----:R-:W-:-:S07]  /*14d0*/  @!P2 DFMA R12, R20, R12, R22 ;  /* 0x0000000c140ca22b */ /* 0x001fce0000000016 */
[----:B------:R2:W-:Y:S04]  /*14e0*/  @!P2 STG.E.64 desc[UR20][R16.64], R12 ;  /* 0x0000000c1000a986 */ /* 0x0005e8000c101b14 */
.L_x_61:
[----:B------:R-:W-:Y:S05]  /*14f0*/  @!P0 EXIT ;  /* 0x000000000000894d */ /* 0x000fea0003800000 */
[----:B------:R-:W-:Y:S02]  /*1500*/  ISETP.NE.AND P0, PT, R10, 0x1, PT ;  /* 0x000000010a00780c */ /* 0x000fe40003f05270 */
[----:B------:R-:W-:-:S04]  /*1510*/  LOP3.LUT R8, R8, 0x1, RZ, 0xc0, !PT ;  /* 0x0000000108087812 */ /* 0x000fc800078ec0ff */
[----:B------:R-:W-:-:S07]  /*1520*/  ISETP.NE.U32.AND P2, PT, R8, 0x1, PT ;  /* 0x000000010800780c */ /* 0x000fce0003f45070 */
[----:B------:R-:W-:Y:S06]  /*1530*/  @!P0 BRA `(.L_x_62) ;  /* 0x0000000000548947 */ /* 0x000fec0003800000 */
[----:B-12---:R-:W-:-:S05]  /*1540*/  IMAD R19, R9, 0x80, R0 ;  /* 0x0000008009137824 */ /* 0x006fca00078e0200 */
[----:B------:R-:W-:-:S13]  /*1550*/  ISETP.GE.AND P0, PT, R19, UR8, PT ;  /* 0x0000000813007c0c */ /* 0x000fda000bf06270 */
[C---:B------:R-:W-:Y:S01]  /*1560*/  @!P0 IMAD.WIDE R12, R19.reuse, 0x8, R4 ;  /* 0x00000008130c8825 */ /* 0x040fe200078e0204 */
[----:B------:R-:W0:Y:S03]  /*1570*/  @!P0 LDC.64 R16, c[0x0][0x388] ;  /* 0x0000e200ff108b82 */ /* 0x000e260000000a00 */
[C---:B------:R-:W-:Y:S02]  /*1580*/  @!P0 IMAD.WIDE R14, R19.reuse, 0x8, R6 ;  /* 0x00000008130e8825 */ /* 0x040fe400078e0206 */
[----:B------:R-:W0:Y:S04]  /*1590*/  @!P0 LDG.E.64 R12, desc[UR20][R12.64] ;  /* 0x000000140c0c8981 */ /* 0x000e28000c1e1b00 */
[----:B------:R-:W0:Y:S01]  /*15a0*/  @!P0 LDG.E.64 R14, desc[UR20][R14.64] ;  /* 0x000000140e0e8981 */ /* 0x000e22000c1e1b00 */
[C---:B------:R-:W-:Y:S01]  /*15b0*/  IADD3 R11, PT, PT, R19.reuse, 0x80, RZ ;  /* 0x00000080130b7810 */ /* 0x040fe20007ffe0ff */
[----:B------:R-:W-:-:S03]  /*15c0*/  @!P0 IMAD.WIDE R18, R19, 0x8, R2 ;  /* 0x0000000813128825 */ /* 0x000fc600078e0202 */
[----:B------:R-:W-:-:S13]  /*15d0*/  ISETP.GE.AND P1, PT, R11, UR8, PT ;  /* 0x000000080b007c0c */ /* 0x000fda000bf26270 */
        /* <DEDUP_REMOVED lines=11> */
.L_x_62:
[----:B------:R-:W-:Y:S05]  /*1690*/  @P2 EXIT ;  /* 0x000000000000294d */ /* 0x000fea0003800000 */
[----:B---3--:R-:W-:-:S04]  /*16a0*/  LEA R11, R9, R0, 0x7 ;  /* 0x00000000090b7211 */ /* 0x008fc800078e38ff */
[----:B------:R-:W-:-:S13]  /*16b0*/  ISETP.GE.AND P0, PT, R11, UR8, PT ;  /* 0x000000080b007c0c */ /* 0x000fda000bf06270 */
        /* <DEDUP_REMOVED lines=10> */
.L_x_63:
        /* <DEDUP_REMOVED lines=10> */
.L_x_68:


//--------------------- .text._ZN3cub18CUB_300001_SM_10006detail11EmptyKernelIvEEvv --------------------------
	.section	.text._ZN3cub18CUB_300001_SM_10006detail11EmptyKernelIvEEvv,"ax",@progbits
	.align	128
        .global         _ZN3cub18CUB_300001_SM_10006detail11EmptyKernelIvEEvv
        .type           _ZN3cub18CUB_300001_SM_10006detail11EmptyKernelIvEEvv,@function
        .size           _ZN3cub18CUB_300001_SM_10006detail11EmptyKernelIvEEvv,(.L_x_69 - _ZN3cub18CUB_300001_SM_10006detail11EmptyKernelIvEEvv)
        .other          _ZN3cub18CUB_300001_SM_10006detail11EmptyKernelIvEEvv,@"STO_CUDA_ENTRY STV_DEFAULT"
_ZN3cub18CUB_300001_SM_10006detail11EmptyKernelIvEEvv:
.text._ZN3cub18CUB_300001_SM_10006detail11EmptyKernelIvEEvv:
[----:B------:R-:W-:Y:S01]  /*0000*/  LDC R1, c[0x0][0x37c] ;  /* 0x0000df00ff017b82 */ /* 0x000fe20000000800 */
[----:B------:R-:W-:Y:S05]  /*0010*/  EXIT ;  /* 0x000000000000794d */ /* 0x000fea0003800000 */
.L_x_64:
        /* <DEDUP_REMOVED lines=14> */
.L_x_69:


//--------------------- .nv.shared.reserved.0     --------------------------
	.section	.nv.shared.reserved.0,"aw",@nobits
	.weak		__nv_reservedSMEM_offset_0_alias
	.size		__nv_reservedSMEM_offset_0_alias, 0, 64
	.other		__nv_reservedSMEM_offset_0_alias,@"STO_CUDA_RESERVED_SHARED STV_DEFAULT"
__nv_reservedSMEM_offset_0_alias:
	.zero		0
	.zero		64


//--------------------- .nv.global                --------------------------
	.section	.nv.global,"aw",@nobits
.nv.global:
	.type		_ZN34_INTERNAL_86572c68_4_k_cu_c7ac91fc6thrust24THRUST_300001_SM_1000_NS12placeholders2_8E,@object
	.size		_ZN34_INTERNAL_86572c68_4_k_cu_c7ac91fc6thrust24THRUST_300001_SM_1000_NS12placeholders2_8E,(_ZN34_INTERNAL_86572c68_4_k_cu_c7ac91fc4cuda3std3__436_GLOBAL__N__86572c68_4_k_cu_c7ac91fc6ignoreE - _ZN34_INTERNAL_86572c68_4_k_cu_c7ac91fc6thrust24THRUST_300001_SM_1000_NS12placeholders2_8E)
_ZN34_INTERNAL_86572c68_4_k_cu_c7ac91fc6thrust24THRUST_300001_SM_1000_NS12placeholders2_8E:
	.zero		1
	.type		_ZN34_INTERNAL_86572c68_4_k_cu_c7ac91fc4cuda3std3__436_GLOBAL__N__86572c68_4_k_cu_c7ac91fc6ignoreE,@object
	.size		_ZN34_INTERNAL_86572c68_4_k_cu_c7ac91fc4cuda3std3__436_GLOBAL__N__86572c68_4_k_cu_c7ac91fc6ignoreE,(_ZN34_INTERNAL_86572c68_4_k_cu_c7ac91fc4cuda3std6ranges3__45__cpo4dataE - _ZN34_INTERNAL_86572c68_4_k_cu_c7ac91fc4cuda3std3__436_GLOBAL__N__86572c68_4_k_cu_c7ac91fc6ignoreE)
_ZN34_INTERNAL_86572c68_4_k_cu_c7ac91fc4cuda3std3__436_GLOBAL__N__86572c68_4_k_cu_c7ac91fc6ignoreE:
	.zero		1
	.type		_ZN34_INTERNAL_86572c68_4_k_cu_c7ac91fc4cuda3std6ranges3__45__cpo4dataE,@object
	.size		_ZN34_INTERNAL_86572c68_4_k_cu_c7ac91fc4cuda3std6ranges3__45__cpo4dataE,(_ZN34_INTERNAL_86572c68_4_k_cu_c7ac91fc6thrust24THRUST_300001_SM_1000_NS6system3cpp3parE - _ZN34_INTERNAL_86572c68_4_k_cu_c7ac91fc4cuda3std6ranges3__45__cpo4dataE)
_ZN34_INTERNAL_86572c68_4_k_cu_c7ac91fc4cuda3std6ranges3__45__cpo4dataE:
	.zero		1
	.type		_ZN34_INTERNAL_86572c68_4_k_cu_c7ac91fc6thrust24THRUST_300001_SM_1000_NS6system3cpp3parE,@object
	.size		_ZN34_INTERNAL_86572c68_4_k_cu_c7ac91fc6thrust24THRUST_300001_SM_1000_NS6system3cpp3parE,(_ZN34_INTERNAL_86572c68_4_k_cu_c7ac91fc4cuda3std3__45__cpo5beginE - _ZN34_INTERNAL_86572c68_4_k_cu_c7ac91fc6thrust24THRUST_300001_SM_1000_NS6system3cpp3parE)
_ZN34_INTERNAL_86572c68_4_k_cu_c7ac91fc6thrust24THRUST_300001_SM_1000_NS6system3cpp3parE:
	.zero		1
	.type		_ZN34_INTERNAL_86572c68_4_k_cu_c7ac91fc4cuda3std3__45__cpo5beginE,@object
	.size		_ZN34_INTERNAL_86572c68_4_k_cu_c7ac91fc4cuda3std3__45__cpo5beginE,(_ZN34_INTERNAL_86572c68_4_k_cu_c7ac91fc4cuda3std6ranges3__45__cpo5beginE - _ZN34_INTERNAL_86572c68_4_k_cu_c7ac91fc4cuda3std3__45__cpo5beginE)
_ZN34_INTERNAL_86572c68_4_k_cu_c7ac91fc4cuda3std3__45__cpo5beginE:
	.zero		1
	.type		_ZN34_INTERNAL_86572c68_4_k_cu_c7ac91fc4cuda3std6ranges3__45__cpo5beginE,@object
	.size		_ZN34_INTERNAL_86572c68_4_k_cu_c7ac91fc4cuda3std6ranges3__45__cpo5beginE,(_ZN34_INTERNAL_86572c68_4_k_cu_c7ac91fc6thrust24THRUST_300001_SM_1000_NS6deviceE - _ZN34_INTERNAL_86572c68_4_k_cu_c7ac91fc4cuda3std6ranges3__45__cpo5beginE)
_ZN34_INTERNAL_86572c68_4_k_cu_c7ac91fc4cuda3std6ranges3__45__cpo5beginE:
	.zero		1
	.type		_ZN34_INTERNAL_86572c68_4_k_cu_c7ac91fc6thrust24THRUST_300001_SM_1000_NS6deviceE,@object
	.size		_ZN34_INTERNAL_86572c68_4_k_cu_c7ac91fc6thrust24THRUST_300001_SM_1000_NS6deviceE,(_ZN34_INTERNAL_86572c68_4_k_cu_c7ac91fc4cuda3std3__47nulloptE - _ZN34_INTERNAL_86572c68_4_k_cu_c7ac91fc6thrust24THRUST_300001_SM_1000_NS6deviceE)
_ZN34_INTERNAL_86572c68_4_k_cu_c7ac91fc6thrust24THRUST_300001_SM_1000_NS6deviceE:
	.zero		1
	.type		_ZN34_INTERNAL_86572c68_4_k_cu_c7ac91fc4cuda3std3__47nulloptE,@object
	.size		_ZN34_INTERNAL_86572c68_4_k_cu_c7ac91fc4cuda3std3__47nulloptE,(_ZN34_INTERNAL_86572c68_4_k_cu_c7ac91fc4cuda3std6ranges3__45__cpo8distanceE - _ZN34_INTERNAL_86572c68_4_k_cu_c7ac91fc4cuda3std3__47nulloptE)
_ZN34_INTERNAL_86572c68_4_k_cu_c7ac91fc4cuda3std3__47nulloptE:
	.zero		1
	.type		_ZN34_INTERNAL_86572c68_4_k_cu_c7ac91fc4cuda3std6ranges3__45__cpo8distanceE,@object
	.size		_ZN34_INTERNAL_86572c68_4_k_cu_c7ac91fc4cuda3std6ranges3__45__cpo8distanceE,(_ZN34_INTERNAL_86572c68_4_k_cu_c7ac91fc6thrust24THRUST_300001_SM_1000_NS12placeholders2_4E - _ZN34_INTERNAL_86572c68_4_k_cu_c7ac91fc4cuda3std6ranges3__45__cpo8distanceE)
_ZN34_INTERNAL_86572c68_4_k_cu_c7ac91fc4cuda3std6ranges3__45__cpo8distanceE:
	.zero		1
	.type		_ZN34_INTERNAL_86572c68_4_k_cu_c7ac91fc6thrust24THRUST_300001_SM_1000_NS12placeholders2_4E,@object
	.size		_ZN34_INTERNAL_86572c68_4_k_cu_c7ac91fc6thrust24THRUST_300001_SM_1000_NS12placeholders2_4E,(_ZN34_INTERNAL_86572c68_4_k_cu_c7ac91fc4cuda3std3__45__cpo6rbeginE - _ZN34_INTERNAL_86572c68_4_k_cu_c7ac91fc6thrust24THRUST_300001_SM_1000_NS12placeholders2_4E)
_ZN34_INTERNAL_86572c68_4_k_cu_c7ac91fc6thrust24THRUST_300001_SM_1000_NS12placeholders2_4E:
	.zero		1
	.type		_ZN34_INTERNAL_86572c68_4_k_cu_c7ac91fc4cuda3std3__45__cpo6rbeginE,@object
	.size		_ZN34_INTERNAL_86572c68_4_k_cu_c7ac91fc4cuda3std3__45__cpo6rbeginE,(_ZN34_INTERNAL_86572c68_4_k_cu_c7ac91fc4cuda3std6ranges3__45__cpo7advanceE - _ZN34_INTERNAL_86572c68_4_k_cu_c7ac91fc4cuda3std3__45__cpo6rbeginE)
_ZN34_INTERNAL_86572c68_4_k_cu_c7ac91fc4cuda3std3__45__cpo6rbeginE:
	.zero		1
	.type		_ZN34_INTERNAL_86572c68_4_k_cu_c7ac91fc4cuda3std6ranges3__45__cpo7advanceE,@object
	.size		_ZN34_INTERNAL_86572c68_4_k_cu_c7ac91fc4cuda3std6ranges3__45__cpo7advanceE,(_ZN34_INTERNAL_86572c68_4_k_cu_c7ac91fc6thrust24THRUST_300001_SM_1000_NS12placeholders3_10E - _ZN34_INTERNAL_86572c68_4_k_cu_c7ac91fc4cuda3std6ranges3__45__cpo7advanceE)
_ZN34_INTERNAL_86572c68_4_k_cu_c7ac91fc4cuda3std6ranges3__45__cpo7advanceE:
	.zero		1
	.type		_ZN34_INTERNAL_86572c68_4_k_cu_c7ac91fc6thrust24THRUST_300001_SM_1000_NS12placeholders3_10E,@object
	.size		_ZN34_INTERNAL_86572c68_4_k_cu_c7ac91fc6thrust24THRUST_300001_SM_1000_NS12placeholders3_10E,(_ZN34_INTERNAL_86572c68_4_k_cu_c7ac91fc4cuda3std3__48in_placeE - _ZN34_INTERNAL_86572c68_4_k_cu_c7ac91fc6thrust24THRUST_300001_SM_1000_NS12placeholders3_10E)
_ZN34_INTERNAL_86572c68_4_k_cu_c7ac91fc6thrust24THRUST_300001_SM_1000_NS12placeholders3_10E:
	.zero		1
	.type		_ZN34_INTERNAL_86572c68_4_k_cu_c7ac91fc4cuda3std3__48in_placeE,@object
	.size		_ZN34_INTERNAL_86572c68_4_k_cu_c7ac91fc4cuda3std3__48in_placeE,(_ZN34_INTERNAL_86572c68_4_k_cu_c7ac91fc4cuda3std6ranges3__45__cpo4sizeE - _ZN34_INTERNAL_86572c68_4_k_cu_c7ac91fc4cuda3std3__48in_placeE)
_ZN34_INTERNAL_86572c68_4_k_cu_c7ac91fc4cuda3std3__48in_placeE:
	.zero		1
	.type		_ZN34_INTERNAL_86572c68_4_k_cu_c7ac91fc4cuda3std6ranges3__45__cpo4sizeE,@object
	.size		_ZN34_INTERNAL_86572c68_4_k_cu_c7ac91fc4cuda3std6ranges3__45__cpo4sizeE,(_ZN34_INTERNAL_86572c68_4_k_cu_c7ac91fc6thrust24THRUST_300001_SM_1000_NS12placeholders2_2E - _ZN34_INTERNAL_86572c68_4_k_cu_c7ac91fc4cuda3std6ranges3__45__cpo4sizeE)
_ZN34_INTERNAL_86572c68_4_k_cu_c7ac91fc4cuda3std6ranges3__45__cpo4sizeE:
	.zero		1
	.type		_ZN34_INTERNAL_86572c68_4_k_cu_c7ac91fc6thrust24THRUST_300001_SM_1000_NS12placeholders2_2E,@object
	.size		_ZN34_INTERNAL_86572c68_4_k_cu_c7ac91fc6thrust24THRUST_300001_SM_1000_NS12placeholders2_2E,(_ZN34_INTERNAL_86572c68_4_k_cu_c7ac91fc4cuda3std3__45__cpo6cbeginE - _ZN34_INTERNAL_86572c68_4_k_cu_c7ac91fc6thrust24THRUST_300001_SM_1000_NS12placeholders2_2E)
_ZN34_INTERNAL_86572c68_4_k_cu_c7ac91fc6thrust24THRUST_300001_SM_1000_NS12placeholders2_2E:
	.zero		1
	.type		_ZN34_INTERNAL_86572c68_4_k_cu_c7ac91fc4cuda3std3__45__cpo6cbeginE,@object
	.size		_ZN34_INTERNAL_86572c68_4_k_cu_c7ac91fc4cuda3std3__45__cpo6cbeginE,(_ZN34_INTERNAL_86572c68_4_k_cu_c7ac91fc4cuda3std6ranges3__45__cpo6cbeginE - _ZN34_INTERNAL_86572c68_4_k_cu_c7ac91fc4cuda3std3__45__cpo6cbeginE)
_ZN34_INTERNAL_86572c68_4_k_cu_c7ac91fc4cuda3std3__45__cpo6cbeginE:
	.zero		1
	.type		_ZN34_INTERNAL_86572c68_4_k_cu_c7ac91fc4cuda3std6ranges3__45__cpo6cbeginE,@object
	.size		_ZN34_INTERNAL_86572c68_4_k_cu_c7ac91fc4cuda3std6ranges3__45__cpo6cbeginE,(_ZN34_INTERNAL_86572c68_4_k_cu_c7ac91fc6thrust24THRUST_300001_SM_1000_NS12placeholders2_6E - _ZN34_INTERNAL_86572c68_4_k_cu_c7ac91fc4cuda3std6ranges3__45__cpo6cbeginE)
_ZN34_INTERNAL_86572c68_4_k_cu_c7ac91fc4cuda3std6ranges3__45__cpo6cbeginE:
	.zero		1
	.type		_ZN34_INTERNAL_86572c68_4_k_cu_c7ac91fc6thrust24THRUST_300001_SM_1000_NS12placeholders2_6E,@object
	.size		_ZN34_INTERNAL_86572c68_4_k_cu_c7ac91fc6thrust24THRUST_300001_SM_1000_NS12placeholders2_6E,(_ZN34_INTERNAL_86572c68_4_k_cu_c7ac91fc4cuda3std3__45__cpo7crbeginE - _ZN34_INTERNAL_86572c68_4_k_cu_c7ac91fc6thrust24THRUST_300001_SM_1000_NS12placeholders2_6E)
_ZN34_INTERNAL_86572c68_4_k_cu_c7ac91fc6thrust24THRUST_300001_SM_1000_NS12placeholders2_6E:
	.zero		1
	.type		_ZN34_INTERNAL_86572c68_4_k_cu_c7ac91fc4cuda3std3__45__cpo7crbeginE,@object
	.size		_ZN34_INTERNAL_86572c68_4_k_cu_c7ac91fc4cuda3std3__45__cpo7crbeginE,(_ZN34_INTERNAL_86572c68_4_k_cu_c7ac91fc4cuda3std6ranges3__45__cpo4nextE - _ZN34_INTERNAL_86572c68_4_k_cu_c7ac91fc4cuda3std3__45__cpo7crbeginE)
_ZN34_INTERNAL_86572c68_4_k_cu_c7ac91fc4cuda3std3__45__cpo7crbeginE:
	.zero		1
	.type		_ZN34_INTERNAL_86572c68_4_k_cu_c7ac91fc4cuda3std6ranges3__45__cpo4nextE,@object
	.size		_ZN34_INTERNAL_86572c68_4_k_cu_c7ac91fc4cuda3std6ranges3__45__cpo4nextE,(_ZN34_INTERNAL_86572c68_4_k_cu_c7ac91fc4cuda3std6ranges3__45__cpo4swapE - _ZN34_INTERNAL_86572c68_4_k_cu_c7ac91fc4cuda3std6ranges3__45__cpo4nextE)
_ZN34_INTERNAL_86572c68_4_k_cu_c7ac91fc4cuda3std6ranges3__45__cpo4nextE:
	.zero		1
	.type		_ZN34_INTERNAL_86572c68_4_k_cu_c7ac91fc4cuda3std6ranges3__45__cpo4swapE,@object
	.size		_ZN34_INTERNAL_86572c68_4_k_cu_c7ac91fc4cuda3std6ranges3__45__cpo4swapE,(_ZN34_INTERNAL_86572c68_4_k_cu_c7ac91fc6thrust24THRUST_300001_SM_1000_NS8cuda_cub10par_nosyncE - _ZN34_INTERNAL_86572c68_4_k_cu_c7ac91fc4cuda3std6ranges3__45__cpo4swapE)
_ZN34_INTERNAL_86572c68_4_k_cu_c7ac91fc4cuda3std6ranges3__45__cpo4swapE:
	.zero		1
	.type		_ZN34_INTERNAL_86572c68_4_k_cu_c7ac91fc6thrust24THRUST_300001_SM_1000_NS8cuda_cub10par_nosyncE,@object
	.size		_ZN34_INTERNAL_86572c68_4_k_cu_c7ac91fc6thrust24THRUST_300001_SM_1000_NS8cuda_cub10par_nosyncE,(_ZN34_INTERNAL_86572c68_4_k_cu_c7ac91fc6thrust24THRUST_300001_SM_1000_NS3seqE - _ZN34_INTERNAL_86572c68_4_k_cu_c7ac91fc6thrust24THRUST_300001_SM_1000_NS8cuda_cub10par_nosyncE)
_ZN34_INTERNAL_86572c68_4_k_cu_c7ac91fc6thrust24THRUST_300001_SM_1000_NS8cuda_cub10par_nosyncE:
	.zero		1
	.type		_ZN34_INTERNAL_86572c68_4_k_cu_c7ac91fc6thrust24THRUST_300001_SM_1000_NS3seqE,@object
	.size		_ZN34_INTERNAL_86572c68_4_k_cu_c7ac91fc6thrust24THRUST_300001_SM_1000_NS3seqE,(_ZN34_INTERNAL_86572c68_4_k_cu_c7ac91fc4cuda3std3__420unreachable_sentinelE - _ZN34_INTERNAL_86572c68_4_k_cu_c7ac91fc6thrust24THRUST_300001_SM_1000_NS3seqE)
_ZN34_INTERNAL_86572c68_4_k_cu_c7ac91fc6thrust24THRUST_300001_SM_1000_NS3seqE:
	.zero		1
	.type		_ZN34_INTERNAL_86572c68_4_k_cu_c7ac91fc4cuda3std3__420unreachable_sentinelE,@object
	.size		_ZN34_INTERNAL_86572c68_4_k_cu_c7ac91fc4cuda3std3__420unreachable_sentinelE,(_ZN34_INTERNAL_86572c68_4_k_cu_c7ac91fc4cuda3std6ranges3__45__cpo5ssizeE - _ZN34_INTERNAL_86572c68_4_k_cu_c7ac91fc4cuda3std3__420unreachable_sentinelE)
_ZN34_INTERNAL_86572c68_4_k_cu_c7ac91fc4cuda3std3__420unreachable_sentinelE:
	.zero		1
	.type		_ZN34_INTERNAL_86572c68_4_k_cu_c7ac91fc4cuda3std6ranges3__45__cpo5ssizeE,@object
	.size		_ZN34_INTERNAL_86572c68_4_k_cu_c7ac91fc4cuda3std6ranges3__45__cpo5ssizeE,(_ZN34_INTERNAL_86572c68_4_k_cu_c7ac91fc6thrust24THRUST_300001_SM_1000_NS12placeholders2_3E - _ZN34_INTERNAL_86572c68_4_k_cu_c7ac91fc4cuda3std6ranges3__45__cpo5ssizeE)
_ZN34_INTERNAL_86572c68_4_k_cu_c7ac91fc4cuda3std6ranges3__45__cpo5ssizeE:
	.zero		1
	.type		_ZN34_INTERNAL_86572c68_4_k_cu_c7ac91fc6thrust24THRUST_300001_SM_1000_NS12placeholders2_3E,@object
	.size		_ZN34_INTERNAL_86572c68_4_k_cu_c7ac91fc6thrust24THRUST_300001_SM_1000_NS12placeholders2_3E,(_ZN34_INTERNAL_86572c68_4_k_cu_c7ac91fc4cuda3std3__45__cpo4cendE - _ZN34_INTERNAL_86572c68_4_k_cu_c7ac91fc6thrust24THRUST_300001_SM_1000_NS12placeholders2_3E)
_ZN34_INTERNAL_86572c68_4_k_cu_c7ac91fc6thrust24THRUST_300001_SM_1000_NS12placeholders2_3E:
	.zero		1
	.type		_ZN34_INTERNAL_86572c68_4_k_cu_c7ac91fc4cuda3std3__45__cpo4cendE,@object
	.size		_ZN34_INTERNAL_86572c68_4_k_cu_c7ac91fc4cuda3std3__45__cpo4cendE,(_ZN34_INTERNAL_86572c68_4_k_cu_c7ac91fc4cuda3std6ranges3__45__cpo4cendE - _ZN34_INTERNAL_86572c68_4_k_cu_c7ac91fc4cuda3std3__45__cpo4cendE)
_ZN34_INTERNAL_86572c68_4_k_cu_c7ac91fc4cuda3std3__45__cpo4cendE:
	.zero		1
	.type		_ZN34_INTERNAL_86572c68_4_k_cu_c7ac91fc4cuda3std6ranges3__45__cpo4cendE,@object
	.size		_ZN34_INTERNAL_86572c68_4_k_cu_c7ac91fc4cuda3std6ranges3__45__cpo4cendE,(_ZN34_INTERNAL_86572c68_4_k_cu_c7ac91fc6thrust24THRUST_300001_SM_1000_NS12placeholders2_7E - _ZN34_INTERNAL_86572c68_4_k_cu_c7ac91fc4cuda3std6ranges3__45__cpo4cendE)
_ZN34_INTERNAL_86572c68_4_k_cu_c7ac91fc4cuda3std6ranges3__45__cpo4cendE:
	.zero		1
	.type		_ZN34_INTERNAL_86572c68_4_k_cu_c7ac91fc6thrust24THRUST_300001_SM_1000_NS12placeholders2_7E,@object
	.size		_ZN34_INTERNAL_86572c68_4_k_cu_c7ac91fc6thrust24THRUST_300001_SM_1000_NS12placeholders2_7E,(_ZN34_INTERNAL_86572c68_4_k_cu_c7ac91fc4cuda3std3__45__cpo5crendE - _ZN34_INTERNAL_86572c68_4_k_cu_c7ac91fc6thrust24THRUST_300001_SM_1000_NS12placeholders2_7E)
_ZN34_INTERNAL_86572c68_4_k_cu_c7ac91fc6thrust24THRUST_300001_SM_1000_NS12placeholders2_7E:
	.zero		1
	.type		_ZN34_INTERNAL_86572c68_4_k_cu_c7ac91fc4cuda3std3__45__cpo5crendE,@object
	.size		_ZN34_INTERNAL_86572c68_4_k_cu_c7ac91fc4cuda3std3__45__cpo5crendE,(_ZN34_INTERNAL_86572c68_4_k_cu_c7ac91fc4cuda3std6ranges3__45__cpo4prevE - _ZN34_INTERNAL_86572c68_4_k_cu_c7ac91fc4cuda3std3__45__cpo5crendE)
_ZN34_INTERNAL_86572c68_4_k_cu_c7ac91fc4cuda3std3__45__cpo5crendE:
	.zero		1
	.type		_ZN34_INTERNAL_86572c68_4_k_cu_c7ac91fc4cuda3std6ranges3__45__cpo4prevE,@object
	.size		_ZN34_INTERNAL_86572c68_4_k_cu_c7ac91fc4cuda3std6ranges3__45__cpo4prevE,(_ZN34_INTERNAL_86572c68_4_k_cu_c7ac91fc4cuda3std6ranges3__45__cpo9iter_moveE - _ZN34_INTERNAL_86572c68_4_k_cu_c7ac91fc4cuda3std6ranges3__45__cpo4prevE)
_ZN34_INTERNAL_86572c68_4_k_cu_c7ac91fc4cuda3std6ranges3__45__cpo4prevE:
	.zero		1
	.type		_ZN34_INTERNAL_86572c68_4_k_cu_c7ac91fc4cuda3std6ranges3__45__cpo9iter_moveE,@object
	.size		_ZN34_INTERNAL_86572c68_4_k_cu_c7ac91fc4cuda3std6ranges3__45__cpo9iter_moveE,(_ZN34_INTERNAL_86572c68_4_k_cu_c7ac91fc6thrust24THRUST_300001_SM_1000_NS6system6detail10sequential3seqE - _ZN34_INTERNAL_86572c68_4_k_cu_c7ac91fc4cuda3std6ranges3__45__cpo9iter_moveE)
_ZN34_INTERNAL_86572c68_4_k_cu_c7ac91fc4cuda3std6ranges3__45__cpo9iter_moveE:
	.zero		1
	.type		_ZN34_INTERNAL_86572c68_4_k_cu_c7ac91fc6thrust24THRUST_300001_SM_1000_NS6system6detail10sequential3seqE,@object
	.size		_ZN34_INTERNAL_86572c68_4_k_cu_c7ac91fc6thrust24THRUST_300001_SM_1000_NS6system6detail10sequential3seqE,(_ZN34_INTERNAL_86572c68_4_k_cu_c7ac91fc6thrust24THRUST_300001_SM_1000_NS12placeholders2_9E - _ZN34_INTERNAL_86572c68_4_k_cu_c7ac91fc6thrust24THRUST_300001_SM_1000_NS6system6detail10sequential3seqE)
_ZN34_INTERNAL_86572c68_4_k_cu_c7ac91fc6thrust24THRUST_300001_SM_1000_NS6system6detail10sequential3seqE:
	.zero		1
	.type		_ZN34_INTERNAL_86572c68_4_k_cu_c7ac91fc6thrust24THRUST_300001_SM_1000_NS12placeholders2_9E,@object
	.size		_ZN34_INTERNAL_86572c68_4_k_cu_c7ac91fc6thrust24THRUST_300001_SM_1000_NS12placeholders2_9E,(_ZN34_INTERNAL_86572c68_4_k_cu_c7ac91fc4cuda3std3__419piecewise_constructE - _ZN34_INTERNAL_86572c68_4_k_cu_c7ac91fc6thrust24THRUST_300001_SM_1000_NS12placeholders2_9E)
_ZN34_INTERNAL_86572c68_4_k_cu_c7ac91fc6thrust24THRUST_300001_SM_1000_NS12placeholders2_9E:
	.zero		1
	.type		_ZN34_INTERNAL_86572c68_4_k_cu_c7ac91fc4cuda3std3__419piecewise_constructE,@object
	.size		_ZN34_INTERNAL_86572c68_4_k_cu_c7ac91fc4cuda3std3__419piecewise_constructE,(_ZN34_INTERNAL_86572c68_4_k_cu_c7ac91fc4cuda3std6ranges3__45__cpo5cdataE - _ZN34_INTERNAL_86572c68_4_k_cu_c7ac91fc4cuda3std3__419piecewise_constructE)
_ZN34_INTERNAL_86572c68_4_k_cu_c7ac91fc4cuda3std3__419piecewise_constructE:
	.zero		1
	.type		_ZN34_INTERNAL_86572c68_4_k_cu_c7ac91fc4cuda3std6ranges3__45__cpo5cdataE,@object
	.size		_ZN34_INTERNAL_86572c68_4_k_cu_c7ac91fc4cuda3std6ranges3__45__cpo5cdataE,(_ZN34_INTERNAL_86572c68_4_k_cu_c7ac91fc6thrust24THRUST_300001_SM_1000_NS12placeholders2_1E - _ZN34_INTERNAL_86572c68_4_k_cu_c7ac91fc4cuda3std6ranges3__45__cpo5cdataE)
_ZN34_INTERNAL_86572c68_4_k_cu_c7ac91fc4cuda3std6ranges3__45__cpo5cdataE:
	.zero		1
	.type		_ZN34_INTERNAL_86572c68_4_k_cu_c7ac91fc6thrust24THRUST_300001_SM_1000_NS12placeholders2_1E,@object
	.size		_ZN34_INTERNAL_86572c68_4_k_cu_c7ac91fc6thrust24THRUST_300001_SM_1000_NS12placeholders2_1E,(_ZN34_INTERNAL_86572c68_4_k_cu_c7ac91fc4cuda3std3__45__cpo3endE - _ZN34_INTERNAL_86572c68_4_k_cu_c7ac91fc6thrust24THRUST_300001_SM_1000_NS12placeholders2_1E)
_ZN34_INTERNAL_86572c68_4_k_cu_c7ac91fc6thrust24THRUST_300001_SM_1000_NS12placeholders2_1E:
	.zero		1
	.type		_ZN34_INTERNAL_86572c68_4_k_cu_c7ac91fc4cuda3std3__45__cpo3endE,@object
	.size		_ZN34_INTERNAL_86572c68_4_k_cu_c7ac91fc4cuda3std3__45__cpo3endE,(_ZN34_INTERNAL_86572c68_4_k_cu_c7ac91fc4cuda3std6ranges3__45__cpo3endE - _ZN34_INTERNAL_86572c68_4_k_cu_c7ac91fc4cuda3std3__45__cpo3endE)
_ZN34_INTERNAL_86572c68_4_k_cu_c7ac91fc4cuda3std3__45__cpo3endE:
	.zero		1
	.type		_ZN34_INTERNAL_86572c68_4_k_cu_c7ac91fc4cuda3std6ranges3__45__cpo3endE,@object
	.size		_ZN34_INTERNAL_86572c68_4_k_cu_c7ac91fc4cuda3std6ranges3__45__cpo3endE,(_ZN34_INTERNAL_86572c68_4_k_cu_c7ac91fc6thrust24THRUST_300001_SM_1000_NS12placeholders2_5E - _ZN34_INTERNAL_86572c68_4_k_cu_c7ac91fc4cuda3std6ranges3__45__cpo3endE)
_ZN34_INTERNAL_86572c68_4_k_cu_c7ac91fc4cuda3std6ranges3__45__cpo3endE:
	.zero		1
	.type		_ZN34_INTERNAL_86572c68_4_k_cu_c7ac91fc6thrust24THRUST_300001_SM_1000_NS12placeholders2_5E,@object
	.size		_ZN34_INTERNAL_86572c68_4_k_cu_c7ac91fc6thrust24THRUST_300001_SM_1000_NS12placeholders2_5E,(_ZN34_INTERNAL_86572c68_4_k_cu_c7ac91fc4cuda3std3__45__cpo4rendE - _ZN34_INTERNAL_86572c68_4_k_cu_c7ac91fc6thrust24THRUST_300001_SM_1000_NS12placeholders2_5E)
_ZN34_INTERNAL_86572c68_4_k_cu_c7ac91fc6thrust24THRUST_300001_SM_1000_NS12placeholders2_5E:
	.zero		1
	.type		_ZN34_INTERNAL_86572c68_4_k_cu_c7ac91fc4cuda3std3__45__cpo4rendE,@object
	.size		_ZN34_INTERNAL_86572c68_4_k_cu_c7ac91fc4cuda3std3__45__cpo4rendE,(_ZN34_INTERNAL_86572c68_4_k_cu_c7ac91fc4cuda3std6ranges3__45__cpo9iter_swapE - _ZN34_INTERNAL_86572c68_4_k_cu_c7ac91fc4cuda3std3__45__cpo4rendE)
_ZN34_INTERNAL_86572c68_4_k_cu_c7ac91fc4cuda3std3__45__cpo4rendE:
	.zero		1
	.type		_ZN34_INTERNAL_86572c68_4_k_cu_c7ac91fc4cuda3std6ranges3__45__cpo9iter_swapE,@object
	.size		_ZN34_INTERNAL_86572c68_4_k_cu_c7ac91fc4cuda3std6ranges3__45__cpo9iter_swapE,(_ZN34_INTERNAL_86572c68_4_k_cu_c7ac91fc4cuda3std3__48unexpectE - _ZN34_INTERNAL_86572c68_4_k_cu_c7ac91fc4cuda3std6ranges3__45__cpo9iter_swapE)
_ZN34_INTERNAL_86572c68_4_k_cu_c7ac91fc4cuda3std6ranges3__45__cpo9iter_swapE:
	.zero		1
	.type		_ZN34_INTERNAL_86572c68_4_k_cu_c7ac91fc4cuda3std3__48unexpectE,@object
	.size		_ZN34_INTERNAL_86572c68_4_k_cu_c7ac91fc4cuda3std3__48unexpectE,(_ZN34_INTERNAL_86572c68_4_k_cu_c7ac91fc6thrust24THRUST_300001_SM_1000_NS8cuda_cub3parE - _ZN34_INTERNAL_86572c68_4_k_cu_c7ac91fc4cuda3std3__48unexpectE)
_ZN34_INTERNAL_86572c68_4_k_cu_c7ac91fc4cuda3std3__48unexpectE:
	.zero		1
	.type		_ZN34_INTERNAL_86572c68_4_k_cu_c7ac91fc6thrust24THRUST_300001_SM_1000_NS8cuda_cub3parE,@object
	.size		_ZN34_INTERNAL_86572c68_4_k_cu_c7ac91fc6thrust24THRUST_300001_SM_1000_NS8cuda_cub3parE,(.L_29 - _ZN34_INTERNAL_86572c68_4_k_cu_c7ac91fc6thrust24THRUST_300001_SM_1000_NS8cuda_cub3parE)
_ZN34_INTERNAL_86572c68_4_k_cu_c7ac91fc6thrust24THRUST_300001_SM_1000_NS8cuda_cub3parE:
	.zero		1
.L_29:


//--------------------- .nv.constant0._ZN3cub18CUB_300001_SM_10006detail9transform16transform_kernelINS2_10policy_hubILb1EN4cuda3std3__45tupleIJN6thrust24THRUST_300001_SM_1000_NS6detail15normal_iteratorINSA_10device_ptrIdEEEEEEEE10policy1000El15to_zero_functorSF_JPdEEEvT0_iT1_T2_DpNS2_10kernel_argIT3_EE --------------------------
	.section	.nv.constant0._ZN3cub18CUB_300001_SM_10006detail9transform16transform_kernelINS2_10policy_hubILb1EN4cuda3std3__45tupleIJN6thrust24THRUST_300001_SM_1000_NS6detail15normal_iteratorINSA_10device_ptrIdEEEEEEEE10policy1000El15to_zero_functorSF_JPdEEEvT0_iT1_T2_DpNS2_10kernel_argIT3_EE,"a",@progbits
	.sectionflags	@""
	.align	4
.nv.constant0._ZN3cub18CUB_300001_SM_10006detail9transform16transform_kernelINS2_10policy_hubILb1EN4cuda3std3__45tupleIJN6thrust24THRUST_300001_SM_1000_NS6detail15normal_iteratorINSA_10device_ptrIdEEEEEEEE10policy1000El15to_zero_functorSF_JPdEEEvT0_iT1_T2_DpNS2_10kernel_argIT3_EE:
	.zero		944


//--------------------- .nv.constant0._ZN3cub18CUB_300001_SM_10006detail9transform16transform_kernelINS2_10policy_hubILb1EN4cuda3std3__45tupleIJN6thrust24THRUST_300001_SM_1000_NS6detail15normal_iteratorINSA_10device_ptrIdEEEEEEEE10policy1000Ei15to_zero_functorSF_JPdEEEvT0_iT1_T2_DpNS2_10kernel_argIT3_EE --------------------------
	.section	.nv.constant0._ZN3cub18CUB_300001_SM_10006detail9transform16transform_kernelINS2_10policy_hubILb1EN4cuda3std3__45tupleIJN6thrust24THRUST_300001_SM_1000_NS6detail15normal_iteratorINSA_10device_ptrIdEEEEEEEE10policy1000Ei15to_zero_functorSF_JPdEEEvT0_iT1_T2_DpNS2_10kernel_argIT3_EE,"a",@progbits
	.sectionflags	@""
	.align	4
.nv.constant0._ZN3cub18CUB_300001_SM_10006detail9transform16transform_kernelINS2_10policy_hubILb1EN4cuda3std3__45tupleIJN6thrust24THRUST_300001_SM_1000_NS6detail15normal_iteratorINSA_10device_ptrIdEEEEEEEE10policy1000Ei15to_zero_functorSF_JPdEEEvT0_iT1_T2_DpNS2_10kernel_argIT3_EE:
	.zero		936


//--------------------- .nv.constant0._ZN3cub18CUB_300001_SM_10006detail9transform16transform_kernelINS2_10policy_hubILb1EN4cuda3std3__45tupleIJN6thrust24THRUST_300001_SM_1000_NS6detail15normal_iteratorINSA_10device_ptrIdEEEESF_EEEE10policy1000El13daxpy_functorSF_JPdSK_EEEvT0_iT1_T2_DpNS2_10kernel_argIT3_EE --------------------------
	.section	.nv.constant0._ZN3cub18CUB_300001_SM_10006detail9transform16transform_kernelINS2_10policy_hubILb1EN4cuda3std3__45tupleIJN6thrust24THRUST_300001_SM_1000_NS6detail15normal_iteratorINSA_10device_ptrIdEEEESF_EEEE10policy1000El13daxpy_functorSF_JPdSK_EEEvT0_iT1_T2_DpNS2_10kernel_argIT3_EE,"a",@progbits
	.sectionflags	@""
	.align	4
.nv.constant0._ZN3cub18CUB_300001_SM_10006detail9transform16transform_kernelINS2_10policy_hubILb1EN4cuda3std3__45tupleIJN6thrust24THRUST_300001_SM_1000_NS6detail15normal_iteratorINSA_10device_ptrIdEEEESF_EEEE10policy1000El13daxpy_functorSF_JPdSK_EEEvT0_iT1_T2_DpNS2_10kernel_argIT3_EE:
	.zero		960


//--------------------- .nv.constant0._ZN3cub18CUB_300001_SM_10006detail9transform16transform_kernelINS2_10policy_hubILb1EN4cuda3std3__45tupleIJN6thrust24THRUST_300001_SM_1000_NS6detail15normal_iteratorINSA_10device_ptrIdEEEESF_EEEE10policy1000Ei13daxpy_functorSF_JPdSK_EEEvT0_iT1_T2_DpNS2_10kernel_argIT3_EE --------------------------
	.section	.nv.constant0._ZN3cub18CUB_300001_SM_10006detail9transform16transform_kernelINS2_10policy_hubILb1EN4cuda3std3__45tupleIJN6thrust24THRUST_300001_SM_1000_NS6detail15normal_iteratorINSA_10device_ptrIdEEEESF_EEEE10policy1000Ei13daxpy_functorSF_JPdSK_EEEvT0_iT1_T2_DpNS2_10kernel_argIT3_EE,"a",@progbits
	.sectionflags	@""
	.align	4
.nv.constant0._ZN3cub18CUB_300001_SM_10006detail9transform16transform_kernelINS2_10policy_hubILb1EN4cuda3std3__45tupleIJN6thrust24THRUST_300001_SM_1000_NS6detail15normal_iteratorINSA_10device_ptrIdEEEESF_EEEE10policy1000Ei13daxpy_functorSF_JPdSK_EEEvT0_iT1_T2_DpNS2_10kernel_argIT3_EE:
	.zero		952


//--------------------- .nv.constant0._ZN3cub18CUB_300001_SM_10006detail11EmptyKernelIvEEvv --------------------------
	.section	.nv.constant0._ZN3cub18CUB_300001_SM_10006detail11EmptyKernelIvEEvv,"a",@progbits
	.sectionflags	@""
	.align	4
.nv.constant0._ZN3cub18CUB_300001_SM_10006detail11EmptyKernelIvEEvv:
	.zero		896


//--------------------- SYMBOLS --------------------------

	.type		.nv.reservedSmem.offset0,@object
	.size		.nv.reservedSmem.offset0,0x4
